//
// Generated by NVIDIA NVVM Compiler
//
// Compiler Build ID: CL-36424714
// Cuda compilation tools, release 13.0, V13.0.88
// Based on NVVM 20.0.0
//

.version 9.0
.target sm_100
.address_size 64

	// .globl	_Z7cleanupmPi
.extern .shared .align 16 .b8 shared_mem[];

.visible .entry _Z7cleanupmPi(
	.param .u64 _Z7cleanupmPi_param_0,
	.param .u64 .ptr .align 1 _Z7cleanupmPi_param_1
)
{
	.reg .pred 	%p<3>;
	.reg .b32 	%r<8>;
	.reg .b64 	%rd<11>;

	ld.param.u64 	%rd6, [_Z7cleanupmPi_param_0];
	ld.param.u64 	%rd7, [_Z7cleanupmPi_param_1];
	mov.u32 	%r2, %ctaid.x;
	mov.u32 	%r3, %ntid.x;
	mov.u32 	%r4, %tid.x;
	mad.lo.s32 	%r5, %r2, %r3, %r4;
	cvt.u64.u32 	%rd10, %r5;
	mov.u32 	%r6, %nctaid.x;
	mul.lo.s32 	%r1, %r6, %r3;
	setp.le.u64 	%p1, %rd6, %rd10;
	@%p1 bra 	$L__BB0_3;
	cvt.u64.u32 	%rd2, %r1;
	cvta.to.global.u64 	%rd3, %rd7;
$L__BB0_2:
	shl.b64 	%rd8, %rd10, 2;
	add.s64 	%rd9, %rd3, %rd8;
	mov.b32 	%r7, 0;
	st.global.u32 	[%rd9], %r7;
	add.s64 	%rd10, %rd10, %rd2;
	setp.lt.u64 	%p2, %rd10, %rd6;
	@%p2 bra 	$L__BB0_2;
$L__BB0_3:
	ret;

}
	// .globl	_Z22vectorsum_noncoalescedmPiS_S_
.visible .entry _Z22vectorsum_noncoalescedmPiS_S_(
	.param .u64 _Z22vectorsum_noncoalescedmPiS_S__param_0,
	.param .u64 .ptr .align 1 _Z22vectorsum_noncoalescedmPiS_S__param_1,
	.param .u64 .ptr .align 1 _Z22vectorsum_noncoalescedmPiS_S__param_2,
	.param .u64 .ptr .align 1 _Z22vectorsum_noncoalescedmPiS_S__param_3
)
{
	.reg .pred 	%p<6>;
	.reg .b32 	%r<20>;
	.reg .b64 	%rd<50>;

	ld.param.u64 	%rd32, [_Z22vectorsum_noncoalescedmPiS_S__param_0];
	ld.param.u64 	%rd33, [_Z22vectorsum_noncoalescedmPiS_S__param_1];
	ld.param.u64 	%rd34, [_Z22vectorsum_noncoalescedmPiS_S__param_2];
	ld.param.u64 	%rd35, [_Z22vectorsum_noncoalescedmPiS_S__param_3];
	cvta.to.global.u64 	%rd1, %rd35;
	cvta.to.global.u64 	%rd2, %rd34;
	cvta.to.global.u64 	%rd3, %rd33;
	mov.u32 	%r1, %ctaid.x;
	mov.u32 	%r2, %ntid.x;
	mov.u32 	%r3, %tid.x;
	mad.lo.s32 	%r4, %r1, %r2, %r3;
	cvt.u64.u32 	%rd36, %r4;
	mul.lo.s64 	%rd45, %rd32, %rd36;
	add.s64 	%rd5, %rd45, %rd32;
	setp.ge.u64 	%p1, %rd45, %rd5;
	@%p1 bra 	$L__BB1_7;
	and.b64  	%rd41, %rd32, 3;
	setp.eq.s64 	%p2, %rd41, 0;
	@%p2 bra 	$L__BB1_4;
	shl.b64 	%rd37, %rd45, 2;
	add.s64 	%rd44, %rd1, %rd37;
	add.s64 	%rd43, %rd2, %rd37;
	add.s64 	%rd42, %rd3, %rd37;
	add.s64 	%rd45, %rd45, %rd41;
$L__BB1_3:
	.pragma "nounroll";
	ld.global.u32 	%r5, [%rd42];
	ld.global.u32 	%r6, [%rd43];
	add.s32 	%r7, %r6, %r5;
	st.global.u32 	[%rd44], %r7;
	add.s64 	%rd44, %rd44, 4;
	add.s64 	%rd43, %rd43, 4;
	add.s64 	%rd42, %rd42, 4;
	add.s64 	%rd41, %rd41, -1;
	setp.ne.s64 	%p3, %rd41, 0;
	@%p3 bra 	$L__BB1_3;
$L__BB1_4:
	add.s64 	%rd38, %rd32, -1;
	setp.lt.u64 	%p4, %rd38, 3;
	@%p4 bra 	$L__BB1_7;
	sub.s64 	%rd49, %rd5, %rd45;
	shl.b64 	%rd39, %rd45, 2;
	add.s64 	%rd40, %rd39, 8;
	add.s64 	%rd48, %rd3, %rd40;
	add.s64 	%rd47, %rd2, %rd40;
	add.s64 	%rd46, %rd1, %rd40;
$L__BB1_6:
	ld.global.u32 	%r8, [%rd48+-8];
	ld.global.u32 	%r9, [%rd47+-8];
	add.s32 	%r10, %r9, %r8;
	st.global.u32 	[%rd46+-8], %r10;
	ld.global.u32 	%r11, [%rd48+-4];
	ld.global.u32 	%r12, [%rd47+-4];
	add.s32 	%r13, %r12, %r11;
	st.global.u32 	[%rd46+-4], %r13;
	ld.global.u32 	%r14, [%rd48];
	ld.global.u32 	%r15, [%rd47];
	add.s32 	%r16, %r15, %r14;
	st.global.u32 	[%rd46], %r16;
	ld.global.u32 	%r17, [%rd48+4];
	ld.global.u32 	%r18, [%rd47+4];
	add.s32 	%r19, %r18, %r17;
	st.global.u32 	[%rd46+4], %r19;
	add.s64 	%rd49, %rd49, -4;
	add.s64 	%rd48, %rd48, 16;
	add.s64 	%rd47, %rd47, 16;
	add.s64 	%rd46, %rd46, 16;
	setp.ne.s64 	%p5, %rd49, 0;
	@%p5 bra 	$L__BB1_6;
$L__BB1_7:
	ret;

}
	// .globl	_Z19vectorsum_coalescedmPiS_S_
.visible .entry _Z19vectorsum_coalescedmPiS_S_(
	.param .u64 _Z19vectorsum_coalescedmPiS_S__param_0,
	.param .u64 .ptr .align 1 _Z19vectorsum_coalescedmPiS_S__param_1,
	.param .u64 .ptr .align 1 _Z19vectorsum_coalescedmPiS_S__param_2,
	.param .u64 .ptr .align 1 _Z19vectorsum_coalescedmPiS_S__param_3
)
{
	.reg .pred 	%p<3>;
	.reg .b32 	%r<10>;
	.reg .b64 	%rd<17>;

	ld.param.u64 	%rd8, [_Z19vectorsum_coalescedmPiS_S__param_0];
	ld.param.u64 	%rd9, [_Z19vectorsum_coalescedmPiS_S__param_1];
	ld.param.u64 	%rd10, [_Z19vectorsum_coalescedmPiS_S__param_2];
	ld.param.u64 	%rd11, [_Z19vectorsum_coalescedmPiS_S__param_3];
	mov.u32 	%r2, %ctaid.x;
	mov.u32 	%r3, %ntid.x;
	mov.u32 	%r4, %tid.x;
	mad.lo.s32 	%r5, %r2, %r3, %r4;
	cvt.u64.u32 	%rd16, %r5;
	mov.u32 	%r6, %nctaid.x;
	mul.lo.s32 	%r1, %r6, %r3;
	setp.le.u64 	%p1, %rd8, %rd16;
	@%p1 bra 	$L__BB2_3;
	cvt.u64.u32 	%rd2, %r1;
	cvta.to.global.u64 	%rd3, %rd9;
	cvta.to.global.u64 	%rd4, %rd10;
	cvta.to.global.u64 	%rd5, %rd11;
$L__BB2_2:
	shl.b64 	%rd12, %rd16, 2;
	add.s64 	%rd13, %rd3, %rd12;
	ld.global.u32 	%r7, [%rd13];
	add.s64 	%rd14, %rd4, %rd12;
	ld.global.u32 	%r8, [%rd14];
	add.s32 	%r9, %r8, %r7;
	add.s64 	%rd15, %rd5, %rd12;
	st.global.u32 	[%rd15], %r9;
	add.s64 	%rd16, %rd16, %rd2;
	setp.lt.u64 	%p2, %rd16, %rd8;
	@%p2 bra 	$L__BB2_2;
$L__BB2_3:
	ret;

}
	// .globl	_Z19vectorsum_divergentmPiS_S_
.visible .entry _Z19vectorsum_divergentmPiS_S_(
	.param .u64 _Z19vectorsum_divergentmPiS_S__param_0,
	.param .u64 .ptr .align 1 _Z19vectorsum_divergentmPiS_S__param_1,
	.param .u64 .ptr .align 1 _Z19vectorsum_divergentmPiS_S__param_2,
	.param .u64 .ptr .align 1 _Z19vectorsum_divergentmPiS_S__param_3
)
{
	.reg .pred 	%p<6>;
	.reg .b32 	%r<13>;
	.reg .b64 	%rd<26>;

	ld.param.u64 	%rd9, [_Z19vectorsum_divergentmPiS_S__param_0];
	ld.param.u64 	%rd10, [_Z19vectorsum_divergentmPiS_S__param_1];
	ld.param.u64 	%rd11, [_Z19vectorsum_divergentmPiS_S__param_2];
	ld.param.u64 	%rd12, [_Z19vectorsum_divergentmPiS_S__param_3];
	cvta.to.global.u64 	%rd1, %rd12;
	cvta.to.global.u64 	%rd2, %rd11;
	cvta.to.global.u64 	%rd3, %rd10;
	mov.u32 	%r2, %ctaid.x;
	mov.u32 	%r3, %ntid.x;
	mov.u32 	%r4, %tid.x;
	mad.lo.s32 	%r5, %r2, %r3, %r4;
	cvt.u64.u32 	%rd25, %r5;
	mov.u32 	%r6, %nctaid.x;
	mul.lo.s32 	%r1, %r6, %r3;
	setp.le.u64 	%p1, %rd9, %rd25;
	@%p1 bra 	$L__BB3_10;
	and.b64  	%rd5, %rd25, 3;
	cvt.u64.u32 	%rd6, %r1;
$L__BB3_2:
	setp.gt.s64 	%p2, %rd5, 1;
	@%p2 bra 	$L__BB3_7;
	setp.eq.s64 	%p4, %rd5, 0;
	@%p4 bra 	$L__BB3_4;
	bra.uni 	$L__BB3_5;
$L__BB3_4:
	shl.b64 	%rd23, %rd25, 2;
	add.s64 	%rd24, %rd1, %rd23;
	mov.b32 	%r12, 0;
	st.global.u32 	[%rd24], %r12;
	bra.uni 	$L__BB3_9;
$L__BB3_5:
	shl.b64 	%rd20, %rd25, 2;
	add.s64 	%rd21, %rd3, %rd20;
	ld.global.u32 	%r11, [%rd21];
	add.s64 	%rd22, %rd1, %rd20;
	st.global.u32 	[%rd22], %r11;
	bra.uni 	$L__BB3_9;
$L__BB3_6:
	shl.b64 	%rd17, %rd25, 2;
	add.s64 	%rd18, %rd2, %rd17;
	ld.global.u32 	%r10, [%rd18];
	add.s64 	%rd19, %rd1, %rd17;
	st.global.u32 	[%rd19], %r10;
	bra.uni 	$L__BB3_9;
$L__BB3_7:
	setp.eq.s64 	%p3, %rd5, 2;
	@%p3 bra 	$L__BB3_6;
	shl.b64 	%rd13, %rd25, 2;
	add.s64 	%rd14, %rd3, %rd13;
	ld.global.u32 	%r7, [%rd14];
	add.s64 	%rd15, %rd2, %rd13;
	ld.global.u32 	%r8, [%rd15];
	add.s32 	%r9, %r8, %r7;
	add.s64 	%rd16, %rd1, %rd13;
	st.global.u32 	[%rd16], %r9;
$L__BB3_9:
	add.s64 	%rd25, %rd25, %rd6;
	setp.lt.u64 	%p5, %rd25, %rd9;
	@%p5 bra 	$L__BB3_2;
$L__BB3_10:
	ret;

}
	// .globl	_Z28vectorsum_without_divergencemPiS_S_
.visible .entry _Z28vectorsum_without_divergencemPiS_S_(
	.param .u64 _Z28vectorsum_without_divergencemPiS_S__param_0,
	.param .u64 .ptr .align 1 _Z28vectorsum_without_divergencemPiS_S__param_1,
	.param .u64 .ptr .align 1 _Z28vectorsum_without_divergencemPiS_S__param_2,
	.param .u64 .ptr .align 1 _Z28vectorsum_without_divergencemPiS_S__param_3
)
{
	.reg .pred 	%p<5>;
	.reg .b32 	%r<12>;
	.reg .b64 	%rd<19>;

	ld.param.u64 	%rd9, [_Z28vectorsum_without_divergencemPiS_S__param_0];
	ld.param.u64 	%rd10, [_Z28vectorsum_without_divergencemPiS_S__param_1];
	ld.param.u64 	%rd11, [_Z28vectorsum_without_divergencemPiS_S__param_2];
	ld.param.u64 	%rd12, [_Z28vectorsum_without_divergencemPiS_S__param_3];
	mov.u32 	%r2, %ctaid.x;
	mov.u32 	%r3, %ntid.x;
	mov.u32 	%r4, %tid.x;
	mad.lo.s32 	%r5, %r2, %r3, %r4;
	cvt.u64.u32 	%rd18, %r5;
	mov.u32 	%r6, %nctaid.x;
	mul.lo.s32 	%r1, %r6, %r3;
	setp.le.u64 	%p2, %rd9, %rd18;
	@%p2 bra 	$L__BB4_3;
	and.b64  	%rd13, %rd18, 1;
	setp.eq.b64 	%p1, %rd13, 1;
	and.b64  	%rd2, %rd18, 2;
	cvt.u64.u32 	%rd3, %r1;
	cvta.to.global.u64 	%rd4, %rd10;
	cvta.to.global.u64 	%rd5, %rd11;
	cvta.to.global.u64 	%rd6, %rd12;
$L__BB4_2:
	setp.eq.s64 	%p3, %rd2, 0;
	shl.b64 	%rd14, %rd18, 2;
	add.s64 	%rd15, %rd4, %rd14;
	ld.global.u32 	%r7, [%rd15];
	selp.b32 	%r8, %r7, 0, %p1;
	add.s64 	%rd16, %rd5, %rd14;
	ld.global.u32 	%r9, [%rd16];
	selp.b32 	%r10, 0, %r9, %p3;
	add.s32 	%r11, %r10, %r8;
	add.s64 	%rd17, %rd6, %rd14;
	st.global.u32 	[%rd17], %r11;
	add.s64 	%rd18, %rd18, %rd3;
	setp.lt.u64 	%p4, %rd18, %rd9;
	@%p4 bra 	$L__BB4_2;
$L__BB4_3:
	ret;

}
	// .globl	_Z27vectorsum_partial_reductionmPiS_
.visible .entry _Z27vectorsum_partial_reductionmPiS_(
	.param .u64 _Z27vectorsum_partial_reductionmPiS__param_0,
	.param .u64 .ptr .align 1 _Z27vectorsum_partial_reductionmPiS__param_1,
	.param .u64 .ptr .align 1 _Z27vectorsum_partial_reductionmPiS__param_2
)
{
	.reg .pred 	%p<3>;
	.reg .b32 	%r<15>;
	.reg .b64 	%rd<15>;

	ld.param.u64 	%rd6, [_Z27vectorsum_partial_reductionmPiS__param_0];
	ld.param.u64 	%rd7, [_Z27vectorsum_partial_reductionmPiS__param_1];
	ld.param.u64 	%rd8, [_Z27vectorsum_partial_reductionmPiS__param_2];
	mov.u32 	%r6, %ctaid.x;
	mov.u32 	%r7, %ntid.x;
	mov.u32 	%r8, %tid.x;
	mad.lo.s32 	%r9, %r6, %r7, %r8;
	cvt.u64.u32 	%rd1, %r9;
	mov.u32 	%r10, %nctaid.x;
	mul.lo.s32 	%r1, %r10, %r7;
	setp.le.u64 	%p1, %rd6, %rd1;
	mov.b32 	%r14, 0;
	@%p1 bra 	$L__BB5_3;
	cvt.u64.u32 	%rd2, %r1;
	cvta.to.global.u64 	%rd3, %rd7;
	mov.b32 	%r14, 0;
	mov.u64 	%rd14, %rd1;
$L__BB5_2:
	shl.b64 	%rd9, %rd14, 2;
	add.s64 	%rd10, %rd3, %rd9;
	ld.global.u32 	%r12, [%rd10];
	add.s32 	%r14, %r12, %r14;
	add.s64 	%rd14, %rd14, %rd2;
	setp.lt.u64 	%p2, %rd14, %rd6;
	@%p2 bra 	$L__BB5_2;
$L__BB5_3:
	cvta.to.global.u64 	%rd11, %rd8;
	shl.b64 	%rd12, %rd1, 2;
	add.s64 	%rd13, %rd11, %rd12;
	st.global.u32 	[%rd13], %r14;
	ret;

}
	// .globl	_Z26vectorsum_shared_reductionmPiS_
.visible .entry _Z26vectorsum_shared_reductionmPiS_(
	.param .u64 _Z26vectorsum_shared_reductionmPiS__param_0,
	.param .u64 .ptr .align 1 _Z26vectorsum_shared_reductionmPiS__param_1,
	.param .u64 .ptr .align 1 _Z26vectorsum_shared_reductionmPiS__param_2
)
{
	.reg .pred 	%p<12>;
	.reg .b32 	%r<117>;
	.reg .b64 	%rd<35>;

	ld.param.u64 	%rd20, [_Z26vectorsum_shared_reductionmPiS__param_0];
	ld.param.u64 	%rd21, [_Z26vectorsum_shared_reductionmPiS__param_1];
	ld.param.u64 	%rd22, [_Z26vectorsum_shared_reductionmPiS__param_2];
	mov.u32 	%r1, %ctaid.x;
	mov.u32 	%r2, %ntid.x;
	mov.u32 	%r3, %tid.x;
	mad.lo.s32 	%r25, %r1, %r2, %r3;
	cvt.u64.u32 	%rd29, %r25;
	shl.b32 	%r26, %r3, 2;
	mov.u32 	%r27, shared_mem;
	add.s32 	%r4, %r27, %r26;
	mov.b32 	%r28, 0;
	st.shared.u32 	[%r4], %r28;
	setp.le.u64 	%p1, %rd20, %rd29;
	@%p1 bra 	$L__BB6_4;
	mov.u32 	%r30, %nctaid.x;
	mul.lo.s32 	%r31, %r30, %r2;
	cvt.u64.u32 	%rd2, %r31;
	cvta.to.global.u64 	%rd3, %rd21;
	mov.b32 	%r105, 0;
$L__BB6_2:
	shl.b64 	%rd23, %rd29, 2;
	add.s64 	%rd24, %rd3, %rd23;
	ld.global.u32 	%r32, [%rd24];
	add.s32 	%r105, %r32, %r105;
	add.s64 	%rd29, %rd29, %rd2;
	setp.lt.u64 	%p2, %rd29, %rd20;
	@%p2 bra 	$L__BB6_2;
	st.shared.u32 	[%r4], %r105;
$L__BB6_4:
	bar.sync 	0;
	setp.ne.s32 	%p3, %r3, 0;
	@%p3 bra 	$L__BB6_18;
	cvt.u64.u32 	%rd6, %r2;
	and.b64  	%rd7, %rd6, 15;
	setp.lt.u32 	%p4, %r2, 16;
	mov.b32 	%r116, 0;
	mov.b64 	%rd32, 0;
	@%p4 bra 	$L__BB6_8;
	add.s32 	%r106, %r27, 32;
	and.b64  	%rd32, %rd6, 2032;
	mov.b32 	%r116, 0;
	mov.u64 	%rd30, %rd32;
$L__BB6_7:
	.pragma "nounroll";
	ld.shared.v4.u32 	{%r38, %r39, %r40, %r41}, [%r106+-32];
	add.s32 	%r42, %r38, %r116;
	add.s32 	%r43, %r39, %r42;
	add.s32 	%r44, %r40, %r43;
	add.s32 	%r45, %r41, %r44;
	ld.shared.v4.u32 	{%r46, %r47, %r48, %r49}, [%r106+-16];
	add.s32 	%r50, %r46, %r45;
	add.s32 	%r51, %r47, %r50;
	add.s32 	%r52, %r48, %r51;
	add.s32 	%r53, %r49, %r52;
	ld.shared.v4.u32 	{%r54, %r55, %r56, %r57}, [%r106];
	add.s32 	%r58, %r54, %r53;
	add.s32 	%r59, %r55, %r58;
	add.s32 	%r60, %r56, %r59;
	add.s32 	%r61, %r57, %r60;
	ld.shared.v4.u32 	{%r62, %r63, %r64, %r65}, [%r106+16];
	add.s32 	%r66, %r62, %r61;
	add.s32 	%r67, %r63, %r66;
	add.s32 	%r68, %r64, %r67;
	add.s32 	%r116, %r65, %r68;
	add.s64 	%rd30, %rd30, -16;
	add.s32 	%r106, %r106, 64;
	setp.ne.s64 	%p5, %rd30, 0;
	@%p5 bra 	$L__BB6_7;
$L__BB6_8:
	setp.eq.s64 	%p6, %rd7, 0;
	@%p6 bra 	$L__BB6_17;
	and.b64  	%rd12, %rd6, 7;
	setp.lt.u64 	%p7, %rd7, 8;
	@%p7 bra 	$L__BB6_11;
	cvt.u32.u64 	%r70, %rd32;
	shl.b32 	%r71, %r70, 2;
	add.s32 	%r73, %r27, %r71;
	ld.shared.u32 	%r74, [%r73];
	add.s32 	%r75, %r74, %r116;
	ld.shared.u32 	%r76, [%r73+4];
	add.s32 	%r77, %r76, %r75;
	ld.shared.u32 	%r78, [%r73+8];
	add.s32 	%r79, %r78, %r77;
	ld.shared.u32 	%r80, [%r73+12];
	add.s32 	%r81, %r80, %r79;
	ld.shared.u32 	%r82, [%r73+16];
	add.s32 	%r83, %r82, %r81;
	ld.shared.u32 	%r84, [%r73+20];
	add.s32 	%r85, %r84, %r83;
	ld.shared.u32 	%r86, [%r73+24];
	add.s32 	%r87, %r86, %r85;
	ld.shared.u32 	%r88, [%r73+28];
	add.s32 	%r116, %r88, %r87;
	add.s64 	%rd32, %rd32, 8;
$L__BB6_11:
	setp.eq.s64 	%p8, %rd12, 0;
	@%p8 bra 	$L__BB6_17;
	and.b64  	%rd34, %rd6, 3;
	setp.lt.u64 	%p9, %rd12, 4;
	@%p9 bra 	$L__BB6_14;
	cvt.u32.u64 	%r90, %rd32;
	shl.b32 	%r91, %r90, 2;
	add.s32 	%r93, %r27, %r91;
	ld.shared.u32 	%r94, [%r93];
	add.s32 	%r95, %r94, %r116;
	ld.shared.u32 	%r96, [%r93+4];
	add.s32 	%r97, %r96, %r95;
	ld.shared.u32 	%r98, [%r93+8];
	add.s32 	%r99, %r98, %r97;
	ld.shared.u32 	%r100, [%r93+12];
	add.s32 	%r116, %r100, %r99;
	add.s64 	%rd32, %rd32, 4;
$L__BB6_14:
	setp.eq.s64 	%p10, %rd34, 0;
	@%p10 bra 	$L__BB6_17;
	cvt.u32.u64 	%r101, %rd32;
	shl.b32 	%r102, %r101, 2;
	add.s32 	%r114, %r27, %r102;
$L__BB6_16:
	.pragma "nounroll";
	ld.shared.u32 	%r104, [%r114];
	add.s32 	%r116, %r104, %r116;
	add.s32 	%r114, %r114, 4;
	add.s64 	%rd34, %rd34, -1;
	setp.ne.s64 	%p11, %rd34, 0;
	@%p11 bra 	$L__BB6_16;
$L__BB6_17:
	cvta.to.global.u64 	%rd26, %rd22;
	mul.wide.u32 	%rd27, %r1, 4;
	add.s64 	%rd28, %rd26, %rd27;
	st.global.u32 	[%rd28], %r116;
$L__BB6_18:
	ret;

}


// ===== COMPILED SASS (sm_100) =====

	.target	sm_100

	.elftype	@"ET_EXEC"


//--------------------- .note.nv.tkinfo           --------------------------
	.section	.note.nv.tkinfo,"",@"SHT_NOTE"
	.sectionflags	@"SHF_NOTE_NV_TKINFO"
	.tkinfo
        /*0018*/ 	.word	0x00000002
        /*0030*/ 	.string	""
        /*0030*/ 	.string	"ptxas"
        /*0030*/ 	.string	"Cuda compilation tools, release 13.0, V13.0.88"
        /*0030*/ 	.string	"Build cuda_13.0.r13.0/compiler.36424714_0"
        /*0030*/ 	.string	"-arch sm_100 -m 64 "



//--------------------- .note.nv.cuinfo           --------------------------
	.section	.note.nv.cuinfo,"",@"SHT_NOTE"
	.sectionflags	@"SHF_NOTE_NV_CUINFO"
        /*0018*/ 	.short	0x0002
        /*001a*/ 	.short	0x0064
        /*001c*/ 	.short	0x0082
	.zero		2


//--------------------- .nv.info                  --------------------------
	.section	.nv.info,"",@"SHT_CUDA_INFO"
	.align	4


	//----- nvinfo : EIATTR_REGCOUNT
	.align		4
        /*0000*/ 	.byte	0x04, 0x2f
        /*0002*/ 	.short	(.L_1 - .L_0)
	.align		4
.L_0:
        /*0004*/ 	.word	index@(_Z7cleanupmPi)
        /*0008*/ 	.word	0x00000008


	//----- nvinfo : EIATTR_FRAME_SIZE
	.align		4
.L_1:
        /*000c*/ 	.byte	0x04, 0x11
        /*000e*/ 	.short	(.L_3 - .L_2)
	.align		4
.L_2:
        /*0010*/ 	.word	index@(_Z7cleanupmPi)
        /*0014*/ 	.word	0x00000000


	//----- nvinfo : EIATTR_REGCOUNT
	.align		4
.L_3:
        /*0018*/ 	.byte	0x04, 0x2f
        /*001a*/ 	.short	(.L_5 - .L_4)
	.align		4
.L_4:
        /*001c*/ 	.word	index@(_Z22vectorsum_noncoalescedmPiS_S_)
        /*0020*/ 	.word	0x00000013


	//----- nvinfo : EIATTR_FRAME_SIZE
	.align		4
.L_5:
        /*0024*/ 	.byte	0x04, 0x11
        /*0026*/ 	.short	(.L_7 - .L_6)
	.align		4
.L_6:
        /*0028*/ 	.word	index@(_Z22vectorsum_noncoalescedmPiS_S_)
        /*002c*/ 	.word	0x00000000


	//----- nvinfo : EIATTR_REGCOUNT
	.align		4
.L_7:
        /*0030*/ 	.byte	0x04, 0x2f
        /*0032*/ 	.short	(.L_9 - .L_8)
	.align		4
.L_8:
        /*0034*/ 	.word	index@(_Z19vectorsum_coalescedmPiS_S_)
        /*0038*/ 	.word	0x0000000e


	//----- nvinfo : EIATTR_FRAME_SIZE
	.align		4
.L_9:
        /*003c*/ 	.byte	0x04, 0x11
        /*003e*/ 	.short	(.L_11 - .L_10)
	.align		4
.L_10:
        /*0040*/ 	.word	index@(_Z19vectorsum_coalescedmPiS_S_)
        /*0044*/ 	.word	0x00000000


	//----- nvinfo : EIATTR_REGCOUNT
	.align		4
.L_11:
        /*0048*/ 	.byte	0x04, 0x2f
        /*004a*/ 	.short	(.L_13 - .L_12)
	.align		4
.L_12:
        /*004c*/ 	.word	index@(_Z19vectorsum_divergentmPiS_S_)
        /*0050*/ 	.word	0x00000010


	//----- nvinfo : EIATTR_FRAME_SIZE
	.align		4
.L_13:
        /*0054*/ 	.byte	0x04, 0x11
        /*0056*/ 	.short	(.L_15 - .L_14)
	.align		4
.L_14:
        /*0058*/ 	.word	index@(_Z19vectorsum_divergentmPiS_S_)
        /*005c*/ 	.word	0x00000000


	//----- nvinfo : EIATTR_REGCOUNT
	.align		4
.L_15:
        /*0060*/ 	.byte	0x04, 0x2f
        /*0062*/ 	.short	(.L_17 - .L_16)
	.align		4
.L_16:
        /*0064*/ 	.word	index@(_Z28vectorsum_without_divergencemPiS_S_)
        /*0068*/ 	.word	0x0000000e


	//----- nvinfo : EIATTR_FRAME_SIZE
	.align		4
.L_17:
        /*006c*/ 	.byte	0x04, 0x11
        /*006e*/ 	.short	(.L_19 - .L_18)
	.align		4
.L_18:
        /*0070*/ 	.word	index@(_Z28vectorsum_without_divergencemPiS_S_)
        /*0074*/ 	.word	0x00000000


	//----- nvinfo : EIATTR_REGCOUNT
	.align		4
.L_19:
        /*0078*/ 	.byte	0x04, 0x2f
        /*007a*/ 	.short	(.L_21 - .L_20)
	.align		4
.L_20:
        /*007c*/ 	.word	index@(_Z27vectorsum_partial_reductionmPiS_)
        /*0080*/ 	.word	0x0000000a


	//----- nvinfo : EIATTR_FRAME_SIZE
	.align		4
.L_21:
        /*0084*/ 	.byte	0x04, 0x11
        /*0086*/ 	.short	(.L_23 - .L_22)
	.align		4
.L_22:
        /*0088*/ 	.word	index@(_Z27vectorsum_partial_reductionmPiS_)
        /*008c*/ 	.word	0x00000000


	//----- nvinfo : EIATTR_REGCOUNT
	.align		4
.L_23:
        /*0090*/ 	.byte	0x04, 0x2f
        /*0092*/ 	.short	(.L_25 - .L_24)
	.align		4
.L_24:
        /*0094*/ 	.word	index@(_Z26vectorsum_shared_reductionmPiS_)
        /*0098*/ 	.word	0x0000001c


	//----- nvinfo : EIATTR_FRAME_SIZE
	.align		4
.L_25:
        /*009c*/ 	.byte	0x04, 0x11
        /*009e*/ 	.short	(.L_27 - .L_26)
	.align		4
.L_26:
        /*00a0*/ 	.word	index@(_Z26vectorsum_shared_reductionmPiS_)
        /*00a4*/ 	.word	0x00000000


	//----- nvinfo : EIATTR_MIN_STACK_SIZE
	.align		4
.L_27:
        /*00a8*/ 	.byte	0x04, 0x12
        /*00aa*/ 	.short	(.L_29 - .L_28)
	.align		4
.L_28:
        /*00ac*/ 	.word	index@(_Z26vectorsum_shared_reductionmPiS_)
        /*00b0*/ 	.word	0x00000000


	//----- nvinfo : EIATTR_MIN_STACK_SIZE
	.align		4
.L_29:
        /*00b4*/ 	.byte	0x04, 0x12
        /*00b6*/ 	.short	(.L_31 - .L_30)
	.align		4
.L_30:
        /*00b8*/ 	.word	index@(_Z27vectorsum_partial_reductionmPiS_)
        /*00bc*/ 	.word	0x00000000


	//----- nvinfo : EIATTR_MIN_STACK_SIZE
	.align		4
.L_31:
        /*00c0*/ 	.byte	0x04, 0x12
        /*00c2*/ 	.short	(.L_33 - .L_32)
	.align		4
.L_32:
        /*00c4*/ 	.word	index@(_Z28vectorsum_without_divergencemPiS_S_)
        /*00c8*/ 	.word	0x00000000


	//----- nvinfo : EIATTR_MIN_STACK_SIZE
	.align		4
.L_33:
        /*00cc*/ 	.byte	0x04, 0x12
        /*00ce*/ 	.short	(.L_35 - .L_34)
	.align		4
.L_34:
        /*00d0*/ 	.word	index@(_Z19vectorsum_divergentmPiS_S_)
        /*00d4*/ 	.word	0x00000000


	//----- nvinfo : EIATTR_MIN_STACK_SIZE
	.align		4
.L_35:
        /*00d8*/ 	.byte	0x04, 0x12
        /*00da*/ 	.short	(.L_37 - .L_36)
	.align		4
.L_36:
        /*00dc*/ 	.word	index@(_Z19vectorsum_coalescedmPiS_S_)
        /*00e0*/ 	.word	0x00000000


	//----- nvinfo : EIATTR_MIN_STACK_SIZE
	.align		4
.L_37:
        /*00e4*/ 	.byte	0x04, 0x12
        /*00e6*/ 	.short	(.L_39 - .L_38)
	.align		4
.L_38:
        /*00e8*/ 	.word	index@(_Z22vectorsum_noncoalescedmPiS_S_)
        /*00ec*/ 	.word	0x00000000


	//----- nvinfo : EIATTR_MIN_STACK_SIZE
	.align		4
.L_39:
        /*00f0*/ 	.byte	0x04, 0x12
        /*00f2*/ 	.short	(.L_41 - .L_40)
	.align		4
.L_40:
        /*00f4*/ 	.word	index@(_Z7cleanupmPi)
        /*00f8*/ 	.word	0x00000000
.L_41:


//--------------------- .nv.compat                --------------------------
	.section	.nv.compat,"",@"SHT_CUDA_COMPAT_INFO"
	.align	4
        /*0000*/ 	.byte	0x02, 0x09, 0x00, 0x00, 0x02, 0x02, 0x01, 0x00, 0x02, 0x05, 0x05, 0x00, 0x03, 0x07, 0x01, 0x01
        /*0010*/ 	.byte	0x02, 0x03, 0x00, 0x00, 0x02, 0x06, 0x01, 0x00, 0x04, 0x0b, 0x08, 0x00, 0x09, 0x00, 0x00, 0x00
        /*0020*/ 	.byte	0x00, 0x00, 0x00, 0x00


//--------------------- .nv.info._Z26vectorsum_shared_reductionmPiS_ --------------------------
	.section	.nv.info._Z26vectorsum_shared_reductionmPiS_,"",@"SHT_CUDA_INFO"
	.sectionflags	@""
	.align	4


	//----- nvinfo : EIATTR_CUDA_API_VERSION
	.align		4
        /*0000*/ 	.byte	0x04, 0x37
        /*0002*/ 	.short	(.L_43 - .L_42)
.L_42:
        /*0004*/ 	.word	0x00000082


	//----- nvinfo : EIATTR_KPARAM_INFO
	.align		4
.L_43:
        /*0008*/ 	.byte	0x04, 0x17
        /*000a*/ 	.short	(.L_45 - .L_44)
.L_44:
        /*000c*/ 	.word	0x00000000
        /*0010*/ 	.short	0x0002
        /*0012*/ 	.short	0x0010
        /*0014*/ 	.byte	0x00, 0xf5, 0x21, 0x00


	//----- nvinfo : EIATTR_KPARAM_INFO
	.align		4
.L_45:
        /*0018*/ 	.byte	0x04, 0x17
        /*001a*/ 	.short	(.L_47 - .L_46)
.L_46:
        /*001c*/ 	.word	0x00000000
        /*0020*/ 	.short	0x0001
        /*0022*/ 	.short	0x0008
        /*0024*/ 	.byte	0x00, 0xf5, 0x21, 0x00


	//----- nvinfo : EIATTR_KPARAM_INFO
	.align		4
.L_47:
        /*0028*/ 	.byte	0x04, 0x17
        /*002a*/ 	.short	(.L_49 - .L_48)
.L_48:
        /*002c*/ 	.word	0x00000000
        /*0030*/ 	.short	0x0000
        /*0032*/ 	.short	0x0000
        /*0034*/ 	.byte	0x00, 0xf0, 0x21, 0x00


	//----- nvinfo : EIATTR_SPARSE_MMA_MASK
	.align		4
.L_49:
        /*0038*/ 	.byte	0x03, 0x50
        /*003a*/ 	.short	0x0000


	//----- nvinfo : EIATTR_MAXREG_COUNT
	.align		4
        /*003c*/ 	.byte	0x03, 0x1b
        /*003e*/ 	.short	0x00ff


	//----- nvinfo : EIATTR_NUM_BARRIERS
	.align		4
        /*0040*/ 	.byte	0x02, 0x4c
        /*0042*/ 	.byte	0x01
	.zero		1


	//----- nvinfo : EIATTR_MERCURY_ISA_VERSION
	.align		4
        /*0044*/ 	.byte	0x03, 0x5f
        /*0046*/ 	.short	0x0101


	//----- nvinfo : EIATTR_VRC_CTA_INIT_COUNT
	.align		4
        /*0048*/ 	.byte	0x02, 0x4a
	.zero		1
	.zero		1


	//----- nvinfo : EIATTR_EXIT_INSTR_OFFSETS
	.align		4
        /*004c*/ 	.byte	0x04, 0x1c
        /*004e*/ 	.short	(.L_51 - .L_50)


	//   ....[0]....
.L_50:
        /*0050*/ 	.word	0x00000250


	//   ....[1]....
        /*0054*/ 	.word	0x000006c0


	//----- nvinfo : EIATTR_CRS_STACK_SIZE
	.align		4
.L_51:
        /*0058*/ 	.byte	0x04, 0x1e
        /*005a*/ 	.short	(.L_53 - .L_52)
.L_52:
        /*005c*/ 	.word	0x00000000


	//----- nvinfo : EIATTR_CBANK_PARAM_SIZE
	.align		4
.L_53:
        /*0060*/ 	.byte	0x03, 0x19
        /*0062*/ 	.short	0x0018


	//----- nvinfo : EIATTR_PARAM_CBANK
	.align		4
        /*0064*/ 	.byte	0x04, 0x0a
        /*0066*/ 	.short	(.L_55 - .L_54)
	.align		4
.L_54:
        /*0068*/ 	.word	index@(.nv.constant0._Z26vectorsum_shared_reductionmPiS_)
        /*006c*/ 	.short	0x0380
        /*006e*/ 	.short	0x0018


	//----- nvinfo : EIATTR_SW_WAR
	.align		4
.L_55:
        /*0070*/ 	.byte	0x04, 0x36
        /*0072*/ 	.short	(.L_57 - .L_56)
.L_56:
        /*0074*/ 	.word	0x00000008
.L_57:


//--------------------- .nv.info._Z27vectorsum_partial_reductionmPiS_ --------------------------
	.section	.nv.info._Z27vectorsum_partial_reductionmPiS_,"",@"SHT_CUDA_INFO"
	.sectionflags	@""
	.align	4


	//----- nvinfo : EIATTR_CUDA_API_VERSION
	.align		4
        /*0000*/ 	.byte	0x04, 0x37
        /*0002*/ 	.short	(.L_59 - .L_58)
.L_58:
        /*0004*/ 	.word	0x00000082


	//----- nvinfo : EIATTR_KPARAM_INFO
	.align		4
.L_59:
        /*0008*/ 	.byte	0x04, 0x17
        /*000a*/ 	.short	(.L_61 - .L_60)
.L_60:
        /*000c*/ 	.word	0x00000000
        /*0010*/ 	.short	0x0002
        /*0012*/ 	.short	0x0010
        /*0014*/ 	.byte	0x00, 0xf5, 0x21, 0x00


	//----- nvinfo : EIATTR_KPARAM_INFO
	.align		4
.L_61:
        /*0018*/ 	.byte	0x04, 0x17
        /*001a*/ 	.short	(.L_63 - .L_62)
.L_62:
        /*001c*/ 	.word	0x00000000
        /*0020*/ 	.short	0x0001
        /*0022*/ 	.short	0x0008
        /*0024*/ 	.byte	0x00, 0xf5, 0x21, 0x00


	//----- nvinfo : EIATTR_KPARAM_INFO
	.align		4
.L_63:
        /*0028*/ 	.byte	0x04, 0x17
        /*002a*/ 	.short	(.L_65 - .L_64)
.L_64:
        /*002c*/ 	.word	0x00000000
        /*0030*/ 	.short	0x0000
        /*0032*/ 	.short	0x0000
        /*0034*/ 	.byte	0x00, 0xf0, 0x21, 0x00


	//----- nvinfo : EIATTR_SPARSE_MMA_MASK
	.align		4
.L_65:
        /*0038*/ 	.byte	0x03, 0x50
        /*003a*/ 	.short	0x0000


	//----- nvinfo : EIATTR_MAXREG_COUNT
	.align		4
        /*003c*/ 	.byte	0x03, 0x1b
        /*003e*/ 	.short	0x00ff


	//----- nvinfo : EIATTR_MERCURY_ISA_VERSION
	.align		4
        /*0040*/ 	.byte	0x03, 0x5f
        /*0042*/ 	.short	0x0101


	//----- nvinfo : EIATTR_VRC_CTA_INIT_COUNT
	.align		4
        /*0044*/ 	.byte	0x02, 0x4a
	.zero		1
	.zero		1


	//----- nvinfo : EIATTR_EXIT_INSTR_OFFSETS
	.align		4
        /*0048*/ 	.byte	0x04, 0x1c
        /*004a*/ 	.short	(.L_67 - .L_66)


	//   ....[0]....
.L_66:
        /*004c*/ 	.word	0x00000200


	//----- nvinfo : EIATTR_CRS_STACK_SIZE
	.align		4
.L_67:
        /*0050*/ 	.byte	0x04, 0x1e
        /*0052*/ 	.short	(.L_69 - .L_68)
.L_68:
        /*0054*/ 	.word	0x00000000


	//----- nvinfo : EIATTR_CBANK_PARAM_SIZE
	.align		4
.L_69:
        /*0058*/ 	.byte	0x03, 0x19
        /*005a*/ 	.short	0x0018


	//----- nvinfo : EIATTR_PARAM_CBANK
	.align		4
        /*005c*/ 	.byte	0x04, 0x0a
        /*005e*/ 	.short	(.L_71 - .L_70)
	.align		4
.L_70:
        /*0060*/ 	.word	index@(.nv.constant0._Z27vectorsum_partial_reductionmPiS_)
        /*0064*/ 	.short	0x0380
        /*0066*/ 	.short	0x0018


	//----- nvinfo : EIATTR_SW_WAR
	.align		4
.L_71:
        /*0068*/ 	.byte	0x04, 0x36
        /*006a*/ 	.short	(.L_73 - .L_72)
.L_72:
        /*006c*/ 	.word	0x00000008
.L_73:


//--------------------- .nv.info._Z28vectorsum_without_divergencemPiS_S_ --------------------------
	.section	.nv.info._Z28vectorsum_without_divergencemPiS_S_,"",@"SHT_CUDA_INFO"
	.sectionflags	@""
	.align	4


	//----- nvinfo : EIATTR_CUDA_API_VERSION
	.align		4
        /*0000*/ 	.byte	0x04, 0x37
        /*0002*/ 	.short	(.L_75 - .L_74)
.L_74:
        /*0004*/ 	.word	0x00000082


	//----- nvinfo : EIATTR_KPARAM_INFO
	.align		4
.L_75:
        /*0008*/ 	.byte	0x04, 0x17
        /*000a*/ 	.short	(.L_77 - .L_76)
.L_76:
        /*000c*/ 	.word	0x00000000
        /*0010*/ 	.short	0x0003
        /*0012*/ 	.short	0x0018
        /*0014*/ 	.byte	0x00, 0xf5, 0x21, 0x00


	//----- nvinfo : EIATTR_KPARAM_INFO
	.align		4
.L_77:
        /*0018*/ 	.byte	0x04, 0x17
        /*001a*/ 	.short	(.L_79 - .L_78)
.L_78:
        /*001c*/ 	.word	0x00000000
        /*0020*/ 	.short	0x0002
        /*0022*/ 	.short	0x0010
        /*0024*/ 	.byte	0x00, 0xf5, 0x21, 0x00


	//----- nvinfo : EIATTR_KPARAM_INFO
	.align		4
.L_79:
        /*0028*/ 	.byte	0x04, 0x17
        /*002a*/ 	.short	(.L_81 - .L_80)
.L_80:
        /*002c*/ 	.word	0x00000000
        /*0030*/ 	.short	0x0001
        /*0032*/ 	.short	0x0008
        /*0034*/ 	.byte	0x00, 0xf5, 0x21, 0x00


	//----- nvinfo : EIATTR_KPARAM_INFO
	.align		4
.L_81:
        /*0038*/ 	.byte	0x04, 0x17
        /*003a*/ 	.short	(.L_83 - .L_82)
.L_82:
        /*003c*/ 	.word	0x00000000
        /*0040*/ 	.short	0x0000
        /*0042*/ 	.short	0x0000
        /*0044*/ 	.byte	0x00, 0xf0, 0x21, 0x00


	//----- nvinfo : EIATTR_SPARSE_MMA_MASK
	.align		4
.L_83:
        /*0048*/ 	.byte	0x03, 0x50
        /*004a*/ 	.short	0x0000


	//----- nvinfo : EIATTR_MAXREG_COUNT
	.align		4
        /*004c*/ 	.byte	0x03, 0x1b
        /*004e*/ 	.short	0x00ff


	//----- nvinfo : EIATTR_MERCURY_ISA_VERSION
	.align		4
        /*0050*/ 	.byte	0x03, 0x5f
        /*0052*/ 	.short	0x0101


	//----- nvinfo : EIATTR_VRC_CTA_INIT_COUNT
	.align		4
        /*0054*/ 	.byte	0x02, 0x4a
	.zero		1
	.zero		1


	//----- nvinfo : EIATTR_EXIT_INSTR_OFFSETS
	.align		4
        /*0058*/ 	.byte	0x04, 0x1c
        /*005a*/ 	.short	(.L_85 - .L_84)


	//   ....[0]....
.L_84:
        /*005c*/ 	.word	0x000000a0


	//   ....[1]....
        /*0060*/ 	.word	0x00000270


	//----- nvinfo : EIATTR_CRS_STACK_SIZE
	.align		4
.L_85:
        /*0064*/ 	.byte	0x04, 0x1e
        /*0066*/ 	.short	(.L_87 - .L_86)
.L_86:
        /*0068*/ 	.word	0x00000000


	//----- nvinfo : EIATTR_CBANK_PARAM_SIZE
	.align		4
.L_87:
        /*006c*/ 	.byte	0x03, 0x19
        /*006e*/ 	.short	0x0020


	//----- nvinfo : EIATTR_PARAM_CBANK
	.align		4
        /*0070*/ 	.byte	0x04, 0x0a
        /*0072*/ 	.short	(.L_89 - .L_88)
	.align		4
.L_88:
        /*0074*/ 	.word	index@(.nv.constant0._Z28vectorsum_without_divergencemPiS_S_)
        /*0078*/ 	.short	0x0380
        /*007a*/ 	.short	0x0020


	//----- nvinfo : EIATTR_SW_WAR
	.align		4
.L_89:
        /*007c*/ 	.byte	0x04, 0x36
        /*007e*/ 	.short	(.L_91 - .L_90)
.L_90:
        /*0080*/ 	.word	0x00000008
.L_91:


//--------------------- .nv.info._Z19vectorsum_divergentmPiS_S_ --------------------------
	.section	.nv.info._Z19vectorsum_divergentmPiS_S_,"",@"SHT_CUDA_INFO"
	.sectionflags	@""
	.align	4


	//----- nvinfo : EIATTR_CUDA_API_VERSION
	.align		4
        /*0000*/ 	.byte	0x04, 0x37
        /*0002*/ 	.short	(.L_93 - .L_92)
.L_92:
        /*0004*/ 	.word	0x00000082


	//----- nvinfo : EIATTR_KPARAM_INFO
	.align		4
.L_93:
        /*0008*/ 	.byte	0x04, 0x17
        /*000a*/ 	.short	(.L_95 - .L_94)
.L_94:
        /*000c*/ 	.word	0x00000000
        /*0010*/ 	.short	0x0003
        /*0012*/ 	.short	0x0018
        /*0014*/ 	.byte	0x00, 0xf5, 0x21, 0x00


	//----- nvinfo : EIATTR_KPARAM_INFO
	.align		4
.L_95:
        /*0018*/ 	.byte	0x04, 0x17
        /*001a*/ 	.short	(.L_97 - .L_96)
.L_96:
        /*001c*/ 	.word	0x00000000
        /*0020*/ 	.short	0x0002
        /*0022*/ 	.short	0x0010
        /*0024*/ 	.byte	0x00, 0xf5, 0x21, 0x00


	//----- nvinfo : EIATTR_KPARAM_INFO
	.align		4
.L_97:
        /*0028*/ 	.byte	0x04, 0x17
        /*002a*/ 	.short	(.L_99 - .L_98)
.L_98:
        /*002c*/ 	.word	0x00000000
        /*0030*/ 	.short	0x0001
        /*0032*/ 	.short	0x0008
        /*0034*/ 	.byte	0x00, 0xf5, 0x21, 0x00


	//----- nvinfo : EIATTR_KPARAM_INFO
	.align		4
.L_99:
        /*0038*/ 	.byte	0x04, 0x17
        /*003a*/ 	.short	(.L_101 - .L_100)
.L_100:
        /*003c*/ 	.word	0x00000000
        /*0040*/ 	.short	0x0000
        /*0042*/ 	.short	0x0000
        /*0044*/ 	.byte	0x00, 0xf0, 0x21, 0x00


	//----- nvinfo : EIATTR_SPARSE_MMA_MASK
	.align		4
.L_101:
        /*0048*/ 	.byte	0x03, 0x50
        /*004a*/ 	.short	0x0000


	//----- nvinfo : EIATTR_MAXREG_COUNT
	.align		4
        /*004c*/ 	.byte	0x03, 0x1b
        /*004e*/ 	.short	0x00ff


	//----- nvinfo : EIATTR_MERCURY_ISA_VERSION
	.align		4
        /*0050*/ 	.byte	0x03, 0x5f
        /*0052*/ 	.short	0x0101


	//----- nvinfo : EIATTR_VRC_CTA_INIT_COUNT
	.align		4
        /*0054*/ 	.byte	0x02, 0x4a
	.zero		1
	.zero		1


	//----- nvinfo : EIATTR_EXIT_INSTR_OFFSETS
	.align		4
        /*0058*/ 	.byte	0x04, 0x1c
        /*005a*/ 	.short	(.L_103 - .L_102)


	//   ....[0]....
.L_102:
        /*005c*/ 	.word	0x000000a0


	//   ....[1]....
        /*0060*/ 	.word	0x000003f0


	//----- nvinfo : EIATTR_CRS_STACK_SIZE
	.align		4
.L_103:
        /*0064*/ 	.byte	0x04, 0x1e
        /*0066*/ 	.short	(.L_105 - .L_104)
.L_104:
        /*0068*/ 	.word	0x00000000


	//----- nvinfo : EIATTR_CBANK_PARAM_SIZE
	.align		4
.L_105:
        /*006c*/ 	.byte	0x03, 0x19
        /*006e*/ 	.short	0x0020


	//----- nvinfo : EIATTR_PARAM_CBANK
	.align		4
        /*0070*/ 	.byte	0x04, 0x0a
        /*0072*/ 	.short	(.L_107 - .L_106)
	.align		4
.L_106:
        /*0074*/ 	.word	index@(.nv.constant0._Z19vectorsum_divergentmPiS_S_)
        /*0078*/ 	.short	0x0380
        /*007a*/ 	.short	0x0020


	//----- nvinfo : EIATTR_SW_WAR
	.align		4
.L_107:
        /*007c*/ 	.byte	0x04, 0x36
        /*007e*/ 	.short	(.L_109 - .L_108)
.L_108:
        /*0080*/ 	.word	0x00000008
.L_109:


//--------------------- .nv.info._Z19vectorsum_coalescedmPiS_S_ --------------------------
	.section	.nv.info._Z19vectorsum_coalescedmPiS_S_,"",@"SHT_CUDA_INFO"
	.sectionflags	@""
	.align	4


	//----- nvinfo : EIATTR_CUDA_API_VERSION
	.align		4
        /*0000*/ 	.byte	0x04, 0x37
        /*0002*/ 	.short	(.L_111 - .L_110)
.L_110:
        /*0004*/ 	.word	0x00000082


	//----- nvinfo : EIATTR_KPARAM_INFO
	.align		4
.L_111:
        /*0008*/ 	.byte	0x04, 0x17
        /*000a*/ 	.short	(.L_113 - .L_112)
.L_112:
        /*000c*/ 	.word	0x00000000
        /*0010*/ 	.short	0x0003
        /*0012*/ 	.short	0x0018
        /*0014*/ 	.byte	0x00, 0xf5, 0x21, 0x00


	//----- nvinfo : EIATTR_KPARAM_INFO
	.align		4
.L_113:
        /*0018*/ 	.byte	0x04, 0x17
        /*001a*/ 	.short	(.L_115 - .L_114)
.L_114:
        /*001c*/ 	.word	0x00000000
        /*0020*/ 	.short	0x0002
        /*0022*/ 	.short	0x0010
        /*0024*/ 	.byte	0x00, 0xf5, 0x21, 0x00


	//----- nvinfo : EIATTR_KPARAM_INFO
	.align		4
.L_115:
        /*0028*/ 	.byte	0x04, 0x17
        /*002a*/ 	.short	(.L_117 - .L_116)
.L_116:
        /*002c*/ 	.word	0x00000000
        /*0030*/ 	.short	0x0001
        /*0032*/ 	.short	0x0008
        /*0034*/ 	.byte	0x00, 0xf5, 0x21, 0x00


	//----- nvinfo : EIATTR_KPARAM_INFO
	.align		4
.L_117:
        /*0038*/ 	.byte	0x04, 0x17
        /*003a*/ 	.short	(.L_119 - .L_118)
.L_118:
        /*003c*/ 	.word	0x00000000
        /*0040*/ 	.short	0x0000
        /*0042*/ 	.short	0x0000
        /*0044*/ 	.byte	0x00, 0xf0, 0x21, 0x00


	//----- nvinfo : EIATTR_SPARSE_MMA_MASK
	.align		4
.L_119:
        /*0048*/ 	.byte	0x03, 0x50
        /*004a*/ 	.short	0x0000


	//----- nvinfo : EIATTR_MAXREG_COUNT
	.align		4
        /*004c*/ 	.byte	0x03, 0x1b
        /*004e*/ 	.short	0x00ff


	//----- nvinfo : EIATTR_MERCURY_ISA_VERSION
	.align		4
        /*0050*/ 	.byte	0x03, 0x5f
        /*0052*/ 	.short	0x0101


	//----- nvinfo : EIATTR_VRC_CTA_INIT_COUNT
	.align		4
        /*0054*/ 	.byte	0x02, 0x4a
	.zero		1
	.zero		1


	//----- nvinfo : EIATTR_EXIT_INSTR_OFFSETS
	.align		4
        /*0058*/ 	.byte	0x04, 0x1c
        /*005a*/ 	.short	(.L_121 - .L_120)


	//   ....[0]....
.L_120:
        /*005c*/ 	.word	0x000000a0


	//   ....[1]....
        /*0060*/ 	.word	0x00000200


	//----- nvinfo : EIATTR_CRS_STACK_SIZE
	.align		4
.L_121:
        /*0064*/ 	.byte	0x04, 0x1e
        /*0066*/ 	.short	(.L_123 - .L_122)
.L_122:
        /*0068*/ 	.word	0x00000000


	//----- nvinfo : EIATTR_CBANK_PARAM_SIZE
	.align		4
.L_123:
        /*006c*/ 	.byte	0x03, 0x19
        /*006e*/ 	.short	0x0020


	//----- nvinfo : EIATTR_PARAM_CBANK
	.align		4
        /*0070*/ 	.byte	0x04, 0x0a
        /*0072*/ 	.short	(.L_125 - .L_124)
	.align		4
.L_124:
        /*0074*/ 	.word	index@(.nv.constant0._Z19vectorsum_coalescedmPiS_S_)
        /*0078*/ 	.short	0x0380
        /*007a*/ 	.short	0x0020


	//----- nvinfo : EIATTR_SW_WAR
	.align		4
.L_125:
        /*007c*/ 	.byte	0x04, 0x36
        /*007e*/ 	.short	(.L_127 - .L_126)
.L_126:
        /*0080*/ 	.word	0x00000008
.L_127:


//--------------------- .nv.info._Z22vectorsum_noncoalescedmPiS_S_ --------------------------
	.section	.nv.info._Z22vectorsum_noncoalescedmPiS_S_,"",@"SHT_CUDA_INFO"
	.sectionflags	@""
	.align	4


	//----- nvinfo : EIATTR_CUDA_API_VERSION
	.align		4
        /*0000*/ 	.byte	0x04, 0x37
        /*0002*/ 	.short	(.L_129 - .L_128)
.L_128:
        /*0004*/ 	.word	0x00000082


	//----- nvinfo : EIATTR_KPARAM_INFO
	.align		4
.L_129:
        /*0008*/ 	.byte	0x04, 0x17
        /*000a*/ 	.short	(.L_131 - .L_130)
.L_130:
        /*000c*/ 	.word	0x00000000
        /*0010*/ 	.short	0x0003
        /*0012*/ 	.short	0x0018
        /*0014*/ 	.byte	0x00, 0xf5, 0x21, 0x00


	//----- nvinfo : EIATTR_KPARAM_INFO
	.align		4
.L_131:
        /*0018*/ 	.byte	0x04, 0x17
        /*001a*/ 	.short	(.L_133 - .L_132)
.L_132:
        /*001c*/ 	.word	0x00000000
        /*0020*/ 	.short	0x0002
        /*0022*/ 	.short	0x0010
        /*0024*/ 	.byte	0x00, 0xf5, 0x21, 0x00


	//----- nvinfo : EIATTR_KPARAM_INFO
	.align		4
.L_133:
        /*0028*/ 	.byte	0x04, 0x17
        /*002a*/ 	.short	(.L_135 - .L_134)
.L_134:
        /*002c*/ 	.word	0x00000000
        /*0030*/ 	.short	0x0001
        /*0032*/ 	.short	0x0008
        /*0034*/ 	.byte	0x00, 0xf5, 0x21, 0x00


	//----- nvinfo : EIATTR_KPARAM_INFO
	.align		4
.L_135:
        /*0038*/ 	.byte	0x04, 0x17
        /*003a*/ 	.short	(.L_137 - .L_136)
.L_136:
        /*003c*/ 	.word	0x00000000
        /*0040*/ 	.short	0x0000
        /*0042*/ 	.short	0x0000
        /*0044*/ 	.byte	0x00, 0xf0, 0x21, 0x00


	//----- nvinfo : EIATTR_SPARSE_MMA_MASK
	.align		4
.L_137:
        /*0048*/ 	.byte	0x03, 0x50
        /*004a*/ 	.short	0x0000


	//----- nvinfo : EIATTR_MAXREG_COUNT
	.align		4
        /*004c*/ 	.byte	0x03, 0x1b
        /*004e*/ 	.short	0x00ff


	//----- nvinfo : EIATTR_MERCURY_ISA_VERSION
	.align		4
        /*0050*/ 	.byte	0x03, 0x5f
        /*0052*/ 	.short	0x0101


	//----- nvinfo : EIATTR_VRC_CTA_INIT_COUNT
	.align		4
        /*0054*/ 	.byte	0x02, 0x4a
	.zero		1
	.zero		1


	//----- nvinfo : EIATTR_EXIT_INSTR_OFFSETS
	.align		4
        /*0058*/ 	.byte	0x04, 0x1c
        /*005a*/ 	.short	(.L_139 - .L_138)


	//   ....[0]....
.L_138:
        /*005c*/ 	.word	0x000000c0


	//   ....[1]....
        /*0060*/ 	.word	0x00000380


	//   ....[2]....
        /*0064*/ 	.word	0x00000d20


	//   ....[3]....
        /*0068*/ 	.word	0x00000f10


	//----- nvinfo : EIATTR_CRS_STACK_SIZE
	.align		4
.L_139:
        /*006c*/ 	.byte	0x04, 0x1e
        /*006e*/ 	.short	(.L_141 - .L_140)
.L_140:
        /*0070*/ 	.word	0x00000000


	//----- nvinfo : EIATTR_CBANK_PARAM_SIZE
	.align		4
.L_141:
        /*0074*/ 	.byte	0x03, 0x19
        /*0076*/ 	.short	0x0020


	//----- nvinfo : EIATTR_PARAM_CBANK
	.align		4
        /*0078*/ 	.byte	0x04, 0x0a
        /*007a*/ 	.short	(.L_143 - .L_142)
	.align		4
.L_142:
        /*007c*/ 	.word	index@(.nv.constant0._Z22vectorsum_noncoalescedmPiS_S_)
        /*0080*/ 	.short	0x0380
        /*0082*/ 	.short	0x0020


	//----- nvinfo : EIATTR_SW_WAR
	.align		4
.L_143:
        /*0084*/ 	.byte	0x04, 0x36
        /*0086*/ 	.short	(.L_145 - .L_144)
.L_144:
        /*0088*/ 	.word	0x00000008
.L_145:


//--------------------- .nv.info._Z7cleanupmPi    --------------------------
	.section	.nv.info._Z7cleanupmPi,"",@"SHT_CUDA_INFO"
	.sectionflags	@""
	.align	4


	//----- nvinfo : EIATTR_CUDA_API_VERSION
	.align		4
        /*0000*/ 	.byte	0x04, 0x37
        /*0002*/ 	.short	(.L_147 - .L_146)
.L_146:
        /*0004*/ 	.word	0x00000082


	//----- nvinfo : EIATTR_KPARAM_INFO
	.align		4
.L_147:
        /*0008*/ 	.byte	0x04, 0x17
        /*000a*/ 	.short	(.L_149 - .L_148)
.L_148:
        /*000c*/ 	.word	0x00000000
        /*0010*/ 	.short	0x0001
        /*0012*/ 	.short	0x0008
        /*0014*/ 	.byte	0x00, 0xf5, 0x21, 0x00


	//----- nvinfo : EIATTR_KPARAM_INFO
	.align		4
.L_149:
        /*0018*/ 	.byte	0x04, 0x17
        /*001a*/ 	.short	(.L_151 - .L_150)
.L_150:
        /*001c*/ 	.word	0x00000000
        /*0020*/ 	.short	0x0000
        /*0022*/ 	.short	0x0000
        /*0024*/ 	.byte	0x00, 0xf0, 0x21, 0x00


	//----- nvinfo : EIATTR_SPARSE_MMA_MASK
	.align		4
.L_151:
        /*0028*/ 	.byte	0x03, 0x50
        /*002a*/ 	.short	0x0000


	//----- nvinfo : EIATTR_MAXREG_COUNT
	.align		4
        /*002c*/ 	.byte	0x03, 0x1b
        /*002e*/ 	.short	0x00ff


	//----- nvinfo : EIATTR_MERCURY_ISA_VERSION
	.align		4
        /*0030*/ 	.byte	0x03, 0x5f
        /*0032*/ 	.short	0x0101


	//----- nvinfo : EIATTR_VRC_CTA_INIT_COUNT
	.align		4
        /*0034*/ 	.byte	0x02, 0x4a
	.zero		1
	.zero		1


	//----- nvinfo : EIATTR_EXIT_INSTR_OFFSETS
	.align		4
        /*0038*/ 	.byte	0x04, 0x1c
        /*003a*/ 	.short	(.L_153 - .L_152)


	//   ....[0]....
.L_152:
        /*003c*/ 	.word	0x000000a0


	//   ....[1]....
        /*0040*/ 	.word	0x00000160


	//----- nvinfo : EIATTR_CRS_STACK_SIZE
	.align		4
.L_153:
        /*0044*/ 	.byte	0x04, 0x1e
        /*0046*/ 	.short	(.L_155 - .L_154)
.L_154:
        /*0048*/ 	.word	0x00000000


	//----- nvinfo : EIATTR_CBANK_PARAM_SIZE
	.align		4
.L_155:
        /*004c*/ 	.byte	0x03, 0x19
        /*004e*/ 	.short	0x0010


	//----- nvinfo : EIATTR_PARAM_CBANK
	.align		4
        /*0050*/ 	.byte	0x04, 0x0a
        /*0052*/ 	.short	(.L_157 - .L_156)
	.align		4
.L_156:
        /*0054*/ 	.word	index@(.nv.constant0._Z7cleanupmPi)
        /*0058*/ 	.short	0x0380
        /*005a*/ 	.short	0x0010


	//----- nvinfo : EIATTR_SW_WAR
	.align		4
.L_157:
        /*005c*/ 	.byte	0x04, 0x36
        /*005e*/ 	.short	(.L_159 - .L_158)
.L_158:
        /*0060*/ 	.word	0x00000008
.L_159:


//--------------------- .nv.callgraph             --------------------------
	.section	.nv.callgraph,"",@"SHT_CUDA_CALLGRAPH"
	.align	4
	.sectionentsize	8
	.align		4
        /*0000*/ 	.word	0x00000000
	.align		4
        /*0004*/ 	.word	0xffffffff
	.align		4
        /*0008*/ 	.word	0x00000000
	.align		4
        /*000c*/ 	.word	0xfffffffe
	.align		4
        /*0010*/ 	.word	0x00000000
	.align		4
        /*0014*/ 	.word	0xfffffffd
	.align		4
        /*0018*/ 	.word	0x00000000
	.align		4
        /*001c*/ 	.word	0xfffffffc


//--------------------- .text._Z26vectorsum_shared_reductionmPiS_ --------------------------
	.section	.text._Z26vectorsum_shared_reductionmPiS_,"ax",@progbits
	.align	128
        .global         _Z26vectorsum_shared_reductionmPiS_
        .type           _Z26vectorsum_shared_reductionmPiS_,@function
        .size           _Z26vectorsum_shared_reductionmPiS_,(.L_x_37 - _Z26vectorsum_shared_reductionmPiS_)
        .other          _Z26vectorsum_shared_reductionmPiS_,@"STO_CUDA_ENTRY STV_DEFAULT"
_Z26vectorsum_shared_reductionmPiS_:
.text._Z26vectorsum_shared_reductionmPiS_:
[----:B------:R-:W-:Y:S01]  /*0000*/  LDC R1, c[0x0][0x37c] ;  /* 0x0000df00ff017b82 */ /* 0x000fe20000000800 */
[----:B------:R-:W0:Y:S07]  /*0010*/  S2R R0, SR_CgaCtaId ;  /* 0x0000000000007919 */ /* 0x000e2e0000008800 */
[----:B------:R-:W1:Y:S01]  /*0020*/  LDC R20, c[0x0][0x360] ;  /* 0x0000d800ff147b82 */ /* 0x000e620000000800 */
[----:B------:R-:W2:Y:S01]  /*0030*/  LDCU.64 UR8, c[0x0][0x380] ;  /* 0x00007000ff0877ac */ /* 0x000ea20008000a00 */
[----:B------:R-:W-:Y:S01]  /*0040*/  MOV R3, 0x400 ;  /* 0x0000040000037802 */ /* 0x000fe20000000f00 */
[----:B------:R-:W3:Y:S01]  /*0050*/  S2R R6, SR_TID.X ;  /* 0x0000000000067919 */ /* 0x000ee20000002100 */
[----:B------:R-:W-:Y:S01]  /*0060*/  BSSY.RECONVERGENT B0, `(.L_x_0) ;  /* 0x000001c000007945 */ /* 0x000fe20003800200 */
[----:B------:R-:W4:Y:S01]  /*0070*/  LDCU.64 UR4, c[0x0][0x358] ;  /* 0x00006b00ff0477ac */ /* 0x000f220008000a00 */
[----:B------:R-:W1:Y:S01]  /*0080*/  S2R R21, SR_CTAID.X ;  /* 0x0000000000157919 */ /* 0x000e620000002500 */
[----:B------:R-:W0:Y:S02]  /*0090*/  LDCU.64 UR10, c[0x0][0x388] ;  /* 0x00007100ff0a77ac */ /* 0x000e240008000a00 */
[----:B0-----:R-:W-:-:S05]  /*00a0*/  LEA R3, R0, R3, 0x18 ;  /* 0x0000000300037211 */ /* 0x001fca00078ec0ff */
[----:B---3--:R-:W-:Y:S02]  /*00b0*/  IMAD R2, R6, 0x4, R3 ;  /* 0x0000000406027824 */ /* 0x008fe400078e0203 */
[----:B-1----:R-:W-:-:S03]  /*00c0*/  IMAD R0, R21, R20, R6 ;  /* 0x0000001415007224 */ /* 0x002fc600078e0206 */
[----:B------:R0:W-:Y:S02]  /*00d0*/  STS [R2], RZ ;  /* 0x000000ff02007388 */ /* 0x0001e40000000800 */
[----:B--2---:R-:W-:-:S04]  /*00e0*/  ISETP.GE.U32.AND P0, PT, R0, UR8, PT ;  /* 0x0000000800007c0c */ /* 0x004fc8000bf06070 */
[----:B------:R-:W-:-:S13]  /*00f0*/  ISETP.GE.U32.AND.EX P0, PT, RZ, UR9, PT, P0 ;  /* 0x00000009ff007c0c */ /* 0x000fda000bf06100 */
[----:B0---4-:R-:W-:Y:S05]  /*0100*/  @P0 BRA `(.L_x_1) ;  /* 0x0000000000440947 */ /* 0x011fea0003800000 */
[----:B------:R-:W0:Y:S01]  /*0110*/  LDCU UR6, c[0x0][0x370] ;  /* 0x00006e00ff0677ac */ /* 0x000e220008000800 */
[----:B------:R-:W-:Y:S01]  /*0120*/  BSSY.RECONVERGENT B1, `(.L_x_2) ;  /* 0x000000e000017945 */ /* 0x000fe20003800200 */
[----:B------:R-:W-:Y:S02]  /*0130*/  IMAD.MOV.U32 R9, RZ, RZ, R0 ;  /* 0x000000ffff097224 */ /* 0x000fe400078e0000 */
[----:B------:R-:W-:Y:S02]  /*0140*/  IMAD.MOV.U32 R8, RZ, RZ, RZ ;  /* 0x000000ffff087224 */ /* 0x000fe400078e00ff */
[----:B------:R-:W-:Y:S02]  /*0150*/  IMAD.MOV.U32 R7, RZ, RZ, RZ ;  /* 0x000000ffff077224 */ /* 0x000fe400078e00ff */
[----:B0-----:R-:W-:-:S07]  /*0160*/  IMAD R0, R20, UR6, RZ ;  /* 0x0000000614007c24 */ /* 0x001fce000f8e02ff */
.L_x_3:
[----:B------:R-:W-:-:S04]  /*0170*/  LEA R4, P0, R9, UR10, 0x2 ;  /* 0x0000000a09047c11 */ /* 0x000fc8000f8010ff */
[----:B------:R-:W-:-:S05]  /*0180*/  LEA.HI.X R5, R9, UR11, R8, 0x2, P0 ;  /* 0x0000000b09057c11 */ /* 0x000fca00080f1408 */
[----:B------:R-:W2:Y:S01]  /*0190*/  LDG.E R4, desc[UR4][R4.64] ;  /* 0x0000000404047981 */ /* 0x000ea2000c1e1900 */
[----:B------:R-:W-:-:S05]  /*01a0*/  IADD3 R9, P0, PT, R0, R9, RZ ;  /* 0x0000000900097210 */ /* 0x000fca0007f1e0ff */
[----:B------:R-:W-:Y:S01]  /*01b0*/  IMAD.X R8, RZ, RZ, R8, P0 ;  /* 0x000000ffff087224 */ /* 0x000fe200000e0608 */
[----:B------:R-:W-:-:S04]  /*01c0*/  ISETP.GE.U32.AND P0, PT, R9, UR8, PT ;  /* 0x0000000809007c0c */ /* 0x000fc8000bf06070 */
[----:B------:R-:W-:Y:S01]  /*01d0*/  ISETP.GE.U32.AND.EX P0, PT, R8, UR9, PT, P0 ;  /* 0x0000000908007c0c */ /* 0x000fe2000bf06100 */
[----:B--2---:R-:W-:-:S12]  /*01e0*/  IMAD.IADD R7, R4, 0x1, R7 ;  /* 0x0000000104077824 */ /* 0x004fd800078e0207 */
[----:B------:R-:W-:Y:S05]  /*01f0*/  @!P0 BRA `(.L_x_3) ;  /* 0xfffffffc00dc8947 */ /* 0x000fea000383ffff */
[----:B------:R-:W-:Y:S05]  /*0200*/  BSYNC.RECONVERGENT B1 ;  /* 0x0000000000017941 */ /* 0x000fea0003800200 */
.L_x_2:
[----:B------:R0:W-:Y:S02]  /*0210*/  STS [R2], R7 ;  /* 0x0000000702007388 */ /* 0x0001e40000000800 */
.L_x_1:
[----:B------:R-:W-:Y:S05]  /*0220*/  BSYNC.RECONVERGENT B0 ;  /* 0x0000000000007941 */ /* 0x000fea0003800200 */
.L_x_0:
[----:B------:R-:W-:Y:S01]  /*0230*/  BAR.SYNC.DEFER_BLOCKING 0x0 ;  /* 0x0000000000007b1d */ /* 0x000fe20000010000 */
[----:B------:R-:W-:-:S13]  /*0240*/  ISETP.NE.AND P0, PT, R6, RZ, PT ;  /* 0x000000ff0600720c */ /* 0x000fda0003f05270 */
[----:B------:R-:W-:Y:S05]  /*0250*/  @P0 EXIT ;  /* 0x000000000000094d */ /* 0x000fea0003800000 */
[C---:B------:R-:W-:Y:S01]  /*0260*/  ISETP.GE.U32.AND P1, PT, R20.reuse, 0x10, PT ;  /* 0x000000101400780c */ /* 0x040fe20003f26070 */
[----:B0-----:R-:W-:Y:S01]  /*0270*/  IMAD.MOV.U32 R2, RZ, RZ, RZ ;  /* 0x000000ffff027224 */ /* 0x001fe200078e00ff */
[----:B------:R-:W-:Y:S01]  /*0280*/  LOP3.LUT R25, R20, 0xf, RZ, 0xc0, !PT ;  /* 0x0000000f14197812 */ /* 0x000fe200078ec0ff */
[----:B------:R-:W-:-:S03]  /*0290*/  IMAD.MOV.U32 R0, RZ, RZ, RZ ;  /* 0x000000ffff007224 */ /* 0x000fc600078e00ff */
[----:B------:R-:W-:-:S04]  /*02a0*/  ISETP.NE.U32.AND P0, PT, R25, RZ, PT ;  /* 0x000000ff1900720c */ /* 0x000fc80003f05070 */
[----:B------:R-:W-:-:S03]  /*02b0*/  ISETP.NE.AND.EX P0, PT, RZ, RZ, PT, P0 ;  /* 0x000000ffff00720c */ /* 0x000fc60003f05300 */
[----:B------:R-:W-:Y:S10]  /*02c0*/  @!P1 BRA `(.L_x_4) ;  /* 0x00000000005c9947 */ /* 0x000ff40003800000 */
[----:B------:R-:W-:Y:S01]  /*02d0*/  LOP3.LUT R0, R20, 0x7f0, RZ, 0xc0, !PT ;  /* 0x000007f014007812 */ /* 0x000fe200078ec0ff */
[----:B------:R-:W-:Y:S02]  /*02e0*/  VIADD R24, R3, 0x20 ;  /* 0x0000002003187836 */ /* 0x000fe40000000000 */
[----:B------:R-:W-:Y:S02]  /*02f0*/  IMAD.MOV.U32 R2, RZ, RZ, RZ ;  /* 0x000000ffff027224 */ /* 0x000fe400078e00ff */
[----:B------:R-:W-:Y:S02]  /*0300*/  IMAD.MOV.U32 R22, RZ, RZ, RZ ;  /* 0x000000ffff167224 */ /* 0x000fe400078e00ff */
[----:B------:R-:W-:-:S07]  /*0310*/  IMAD.MOV.U32 R23, RZ, RZ, R0 ;  /* 0x000000ffff177224 */ /* 0x000fce00078e0000 */
.L_x_5:
[----:B------:R-:W0:Y:S01]  /*0320*/  LDS.128 R4, [R24+-0x20] ;  /* 0xffffe00018047984 */ /* 0x000e220000000c00 */
[----:B------:R-:W-:-:S03]  /*0330*/  IADD3 R23, P1, PT, R23, -0x10, RZ ;  /* 0xfffffff017177810 */ /* 0x000fc60007f3e0ff */
[----:B------:R-:W1:Y:S01]  /*0340*/  LDS.128 R8, [R24+-0x10] ;  /* 0xfffff00018087984 */ /* 0x000e620000000c00 */
[----:B------:R-:W-:Y:S02]  /*0350*/  IADD3.X R22, PT, PT, R22, -0x1, RZ, P1, !PT ;  /* 0xffffffff16167810 */ /* 0x000fe40000ffe4ff */
[----:B------:R-:W-:Y:S01]  /*0360*/  ISETP.NE.U32.AND P1, PT, R23, RZ, PT ;  /* 0x000000ff1700720c */ /* 0x000fe20003f25070 */
[----:B------:R-:W2:Y:S03]  /*0370*/  LDS.128 R12, [R24] ;  /* 0x00000000180c7984 */ /* 0x000ea60000000c00 */
[----:B------:R-:W-:Y:S01]  /*0380*/  ISETP.NE.AND.EX P1, PT, R22, RZ, PT, P1 ;  /* 0x000000ff1600720c */ /* 0x000fe20003f25310 */
[----:B------:R3:W4:Y:S02]  /*0390*/  LDS.128 R16, [R24+0x10] ;  /* 0x0000100018107984 */ /* 0x0007240000000c00 */
[----:B---3--:R-:W-:Y:S01]  /*03a0*/  VIADD R24, R24, 0x40 ;  /* 0x0000004018187836 */ /* 0x008fe20000000000 */
[----:B0-----:R-:W-:-:S04]  /*03b0*/  IADD3 R4, PT, PT, R5, R4, R2 ;  /* 0x0000000405047210 */ /* 0x001fc80007ffe002 */
[----:B------:R-:W-:-:S04]  /*03c0*/  IADD3 R4, PT, PT, R7, R6, R4 ;  /* 0x0000000607047210 */ /* 0x000fc80007ffe004 */
[----:B-1----:R-:W-:-:S04]  /*03d0*/  IADD3 R4, PT, PT, R9, R8, R4 ;  /* 0x0000000809047210 */ /* 0x002fc80007ffe004 */
[----:B------:R-:W-:-:S04]  /*03e0*/  IADD3 R4, PT, PT, R11, R10, R4 ;  /* 0x0000000a0b047210 */ /* 0x000fc80007ffe004 */
[----:B--2---:R-:W-:-:S04]  /*03f0*/  IADD3 R4, PT, PT, R13, R12, R4 ;  /* 0x0000000c0d047210 */ /* 0x004fc80007ffe004 */
[----:B------:R-:W-:-:S04]  /*0400*/  IADD3 R4, PT, PT, R15, R14, R4 ;  /* 0x0000000e0f047210 */ /* 0x000fc80007ffe004 */
[----:B----4-:R-:W-:-:S04]  /*0410*/  IADD3 R4, PT, PT, R17, R16, R4 ;  /* 0x0000001011047210 */ /* 0x010fc80007ffe004 */
[----:B------:R-:W-:Y:S01]  /*0420*/  IADD3 R2, PT, PT, R19, R18, R4 ;  /* 0x0000001213027210 */ /* 0x000fe20007ffe004 */
[----:B------:R-:W-:Y:S06]  /*0430*/  @P1 BRA `(.L_x_5) ;  /* 0xfffffffc00b81947 */ /* 0x000fec000383ffff */
.L_x_4:
[----:B------:R-:W-:Y:S05]  /*0440*/  @!P0 BRA `(.L_x_6) ;  /* 0x0000000000908947 */ /* 0x000fea0003800000 */
[----:B------:R-:W-:Y:S02]  /*0450*/  ISETP.GE.U32.AND P0, PT, R25, 0x8, PT ;  /* 0x000000081900780c */ /* 0x000fe40003f06070 */
[----:B------:R-:W-:Y:S02]  /*0460*/  LOP3.LUT R13, R20, 0x7, RZ, 0xc0, !PT ;  /* 0x00000007140d7812 */ /* 0x000fe400078ec0ff */
[----:B------:R-:W-:Y:S02]  /*0470*/  ISETP.GE.U32.AND.EX P0, PT, RZ, RZ, PT, P0 ;  /* 0x000000ffff00720c */ /* 0x000fe40003f06100 */
[----:B------:R-:W-:-:S04]  /*0480*/  ISETP.NE.U32.AND P1, PT, R13, RZ, PT ;  /* 0x000000ff0d00720c */ /* 0x000fc80003f25070 */
[----:B------:R-:W-:-:S07]  /*0490*/  ISETP.NE.AND.EX P1, PT, RZ, RZ, PT, P1 ;  /* 0x000000ffff00720c */ /* 0x000fce0003f25310 */
[----:B------:R-:W-:Y:S06]  /*04a0*/  @!P0 BRA `(.L_x_7) ;  /* 0x0000000000208947 */ /* 0x000fec0003800000 */
[C---:B------:R-:W-:Y:S02]  /*04b0*/  IMAD R12, R0.reuse, 0x4, R3 ;  /* 0x00000004000c7824 */ /* 0x040fe400078e0203 */
[----:B------:R-:W-:-:S03]  /*04c0*/  VIADD R0, R0, 0x8 ;  /* 0x0000000800007836 */ /* 0x000fc60000000000 */
[----:B------:R-:W0:Y:S04]  /*04d0*/  LDS.128 R4, [R12] ;  /* 0x000000000c047984 */ /* 0x000e280000000c00 */
[----:B------:R-:W1:Y:S01]  /*04e0*/  LDS.128 R8, [R12+0x10] ;  /* 0x000010000c087984 */ /* 0x000e620000000c00 */
[----:B0-----:R-:W-:-:S04]  /*04f0*/  IADD3 R4, PT, PT, R5, R4, R2 ;  /* 0x0000000405047210 */ /* 0x001fc80007ffe002 */
[----:B------:R-:W-:-:S04]  /*0500*/  IADD3 R4, PT, PT, R7, R6, R4 ;  /* 0x0000000607047210 */ /* 0x000fc80007ffe004 */
[----:B-1----:R-:W-:-:S04]  /*0510*/  IADD3 R4, PT, PT, R9, R8, R4 ;  /* 0x0000000809047210 */ /* 0x002fc80007ffe004 */
[----:B------:R-:W-:-:S07]  /*0520*/  IADD3 R2, PT, PT, R11, R10, R4 ;  /* 0x0000000a0b027210 */ /* 0x000fce0007ffe004 */
.L_x_7:
[----:B------:R-:W-:Y:S05]  /*0530*/  @!P1 BRA `(.L_x_6) ;  /* 0x0000000000549947 */ /* 0x000fea0003800000 */
[----:B------:R-:W-:Y:S01]  /*0540*/  ISETP.GE.U32.AND P0, PT, R13, 0x4, PT ;  /* 0x000000040d00780c */ /* 0x000fe20003f06070 */
[----:B------:R-:W-:Y:S01]  /*0550*/  IMAD.MOV.U32 R8, RZ, RZ, RZ ;  /* 0x000000ffff087224 */ /* 0x000fe200078e00ff */
[----:B------:R-:W-:Y:S02]  /*0560*/  LOP3.LUT R20, R20, 0x3, RZ, 0xc0, !PT ;  /* 0x0000000314147812 */ /* 0x000fe400078ec0ff */
[----:B------:R-:W-:Y:S02]  /*0570*/  ISETP.GE.U32.AND.EX P0, PT, RZ, RZ, PT, P0 ;  /* 0x000000ffff00720c */ /* 0x000fe40003f06100 */
[----:B------:R-:W-:-:S04]  /*0580*/  ISETP.NE.U32.AND P1, PT, R20, RZ, PT ;  /* 0x000000ff1400720c */ /* 0x000fc80003f25070 */
[----:B------:R-:W-:-:S07]  /*0590*/  ISETP.NE.AND.EX P1, PT, R8, RZ, PT, P1 ;  /* 0x000000ff0800720c */ /* 0x000fce0003f25310 */
[C---:B------:R-:W-:Y:S02]  /*05a0*/  @P0 IMAD R4, R0.reuse, 0x4, R3 ;  /* 0x0000000400040824 */ /* 0x040fe400078e0203 */
[----:B------:R-:W-:-:S04]  /*05b0*/  @P0 VIADD R0, R0, 0x4 ;  /* 0x0000000400000836 */ /* 0x000fc80000000000 */
[----:B------:R-:W0:Y:S02]  /*05c0*/  @P0 LDS.128 R4, [R4] ;  /* 0x0000000004040984 */ /* 0x000e240000000c00 */
[----:B0-----:R-:W-:-:S04]  /*05d0*/  @P0 IADD3 R5, PT, PT, R5, R4, R2 ;  /* 0x0000000405050210 */ /* 0x001fc80007ffe002 */
[----:B------:R-:W-:Y:S01]  /*05e0*/  @P0 IADD3 R2, PT, PT, R7, R6, R5 ;  /* 0x0000000607020210 */ /* 0x000fe20007ffe005 */
[----:B------:R-:W-:Y:S06]  /*05f0*/  @!P1 BRA `(.L_x_6) ;  /* 0x0000000000249947 */ /* 0x000fec0003800000 */
[----:B------:R-:W-:-:S07]  /*0600*/  IMAD R0, R0, 0x4, R3 ;  /* 0x0000000400007824 */ /* 0x000fce00078e0203 */
.L_x_8:
[----:B------:R0:W1:Y:S01]  /*0610*/  LDS R3, [R0] ;  /* 0x0000000000037984 */ /* 0x0000620000000800 */
[----:B------:R-:W-:-:S04]  /*0620*/  IADD3 R20, P0, PT, R20, -0x1, RZ ;  /* 0xffffffff14147810 */ /* 0x000fc80007f1e0ff */
[----:B------:R-:W-:Y:S02]  /*0630*/  IADD3.X R8, PT, PT, R8, -0x1, RZ, P0, !PT ;  /* 0xffffffff08087810 */ /* 0x000fe400007fe4ff */
[----:B------:R-:W-:Y:S01]  /*0640*/  ISETP.NE.U32.AND P0, PT, R20, RZ, PT ;  /* 0x000000ff1400720c */ /* 0x000fe20003f05070 */
[----:B0-----:R-:W-:-:S03]  /*0650*/  VIADD R0, R0, 0x4 ;  /* 0x0000000400007836 */ /* 0x001fc60000000000 */
[----:B------:R-:W-:Y:S01]  /*0660*/  ISETP.NE.AND.EX P0, PT, R8, RZ, PT, P0 ;  /* 0x000000ff0800720c */ /* 0x000fe20003f05300 */
[----:B-1----:R-:W-:-:S12]  /*0670*/  IMAD.IADD R2, R3, 0x1, R2 ;  /* 0x0000000103027824 */ /* 0x002fd800078e0202 */
[----:B------:R-:W-:Y:S05]  /*0680*/  @P0 BRA `(.L_x_8) ;  /* 0xfffffffc00e00947 */ /* 0x000fea000383ffff */
.L_x_6:
[----:B------:R-:W0:Y:S02]  /*0690*/  LDC.64 R4, c[0x0][0x390] ;  /* 0x0000e400ff047b82 */ /* 0x000e240000000a00 */
[----:B0-----:R-:W-:-:S05]  /*06a0*/  IMAD.WIDE.U32 R4, R21, 0x4, R4 ;  /* 0x0000000415047825 */ /* 0x001fca00078e0004 */
[----:B------:R-:W-:Y:S01]  /*06b0*/  STG.E desc[UR4][R4.64], R2 ;  /* 0x0000000204007986 */ /* 0x000fe2000c101904 */
[----:B------:R-:W-:Y:S05]  /*06c0*/  EXIT ;  /* 0x000000000000794d */ /* 0x000fea0003800000 */
.L_x_9:
[----:B------:R-:W-:-:S00]  /*06d0*/  BRA `(.L_x_9) ;  /* 0xfffffffc00fc7947 */ /* 0x000fc0000383ffff */
[----:B------:R-:W-:-:S00]  /*06e0*/  NOP ;  /* 0x0000000000007918 */ /* 0x000fc00000000000 */
        /* <DEDUP_REMOVED lines=9> */
.L_x_37:


//--------------------- .text._Z27vectorsum_partial_reductionmPiS_ --------------------------
	.section	.text._Z27vectorsum_partial_reductionmPiS_,"ax",@progbits
	.align	128
        .global         _Z27vectorsum_partial_reductionmPiS_
        .type           _Z27vectorsum_partial_reductionmPiS_,@function
        .size           _Z27vectorsum_partial_reductionmPiS_,(.L_x_38 - _Z27vectorsum_partial_reductionmPiS_)
        .other          _Z27vectorsum_partial_reductionmPiS_,@"STO_CUDA_ENTRY STV_DEFAULT"
_Z27vectorsum_partial_reductionmPiS_:
.text._Z27vectorsum_partial_reductionmPiS_:
[----:B------:R-:W-:Y:S01]  /*0000*/  LDC R1, c[0x0][0x37c] ;  /* 0x0000df00ff017b82 */ /* 0x000fe20000000800 */
[----:B------:R-:W0:Y:S07]  /*0010*/  S2R R3, SR_TID.X ;  /* 0x0000000000037919 */ /* 0x000e2e0000002100 */
[----:B------:R-:W0:Y:S01]  /*0020*/  S2UR UR4, SR_CTAID.X ;  /* 0x00000000000479c3 */ /* 0x000e220000002500 */
[----:B------:R-:W1:Y:S01]  /*0030*/  LDCU.64 UR8, c[0x0][0x380] ;  /* 0x00007000ff0877ac */ /* 0x000e620008000a00 */
[----:B------:R-:W-:Y:S01]  /*0040*/  BSSY.RECONVERGENT B0, `(.L_x_10) ;  /* 0x0000017000007945 */ /* 0x000fe20003800200 */
[----:B------:R-:W-:Y:S01]  /*0050*/  IMAD.MOV.U32 R5, RZ, RZ, RZ ;  /* 0x000000ffff057224 */ /* 0x000fe200078e00ff */
[----:B------:R-:W2:Y:S04]  /*0060*/  LDCU.64 UR10, c[0x0][0x388] ;  /* 0x00007100ff0a77ac */ /* 0x000ea80008000a00 */
[----:B------:R-:W0:Y:S01]  /*0070*/  LDC R4, c[0x0][0x360] ;  /* 0x0000d800ff047b82 */ /* 0x000e220000000800 */
[----:B------:R-:W3:Y:S01]  /*0080*/  LDCU UR6, c[0x0][0x370] ;  /* 0x00006e00ff0677ac */ /* 0x000ee20008000800 */
[C---:B0-----:R-:W-:Y:S01]  /*0090*/  IMAD R0, R4.reuse, UR4, R3 ;  /* 0x0000000404007c24 */ /* 0x041fe2000f8e0203 */
[----:B------:R-:W0:Y:S01]  /*00a0*/  LDCU.64 UR4, c[0x0][0x358] ;  /* 0x00006b00ff0477ac */ /* 0x000e220008000a00 */
[----:B---3--:R-:W-:-:S03]  /*00b0*/  IMAD R4, R4, UR6, RZ ;  /* 0x0000000604047c24 */ /* 0x008fc6000f8e02ff */
[----:B-1----:R-:W-:-:S04]  /*00c0*/  ISETP.GE.U32.AND P0, PT, R0, UR8, PT ;  /* 0x0000000800007c0c */ /* 0x002fc8000bf06070 */
[----:B------:R-:W-:-:S13]  /*00d0*/  ISETP.GE.U32.AND.EX P0, PT, RZ, UR9, PT, P0 ;  /* 0x00000009ff007c0c */ /* 0x000fda000bf06100 */
[----:B0-2---:R-:W-:Y:S05]  /*00e0*/  @P0 BRA `(.L_x_11) ;  /* 0x0000000000300947 */ /* 0x005fea0003800000 */
[----:B------:R-:W-:Y:S02]  /*00f0*/  IMAD.MOV.U32 R5, RZ, RZ, RZ ;  /* 0x000000ffff057224 */ /* 0x000fe400078e00ff */
[----:B------:R-:W-:Y:S02]  /*0100*/  IMAD.MOV.U32 R7, RZ, RZ, R0 ;  /* 0x000000ffff077224 */ /* 0x000fe400078e0000 */
[----:B------:R-:W-:-:S07]  /*0110*/  IMAD.MOV.U32 R6, RZ, RZ, RZ ;  /* 0x000000ffff067224 */ /* 0x000fce00078e00ff */
.L_x_12:
        /* <DEDUP_REMOVED lines=9> */
.L_x_11:
[----:B------:R-:W-:Y:S05]  /*01b0*/  BSYNC.RECONVERGENT B0 ;  /* 0x0000000000007941 */ /* 0x000fea0003800200 */
.L_x_10:
[----:B------:R-:W0:Y:S02]  /*01c0*/  LDCU.64 UR6, c[0x0][0x390] ;  /* 0x00007200ff0677ac */ /* 0x000e240008000a00 */
[----:B0-----:R-:W-:-:S04]  /*01d0*/  LEA R2, P0, R0, UR6, 0x2 ;  /* 0x0000000600027c11 */ /* 0x001fc8000f8010ff */
[----:B------:R-:W-:-:S05]  /*01e0*/  LEA.HI.X R3, R0, UR7, RZ, 0x2, P0 ;  /* 0x0000000700037c11 */ /* 0x000fca00080f14ff */
[----:B------:R-:W-:Y:S01]  /*01f0*/  STG.E desc[UR4][R2.64], R5 ;  /* 0x0000000502007986 */ /* 0x000fe2000c101904 */
[----:B------:R-:W-:Y:S05]  /*0200*/  EXIT ;  /* 0x000000000000794d */ /* 0x000fea0003800000 */
.L_x_13:
        /* <DEDUP_REMOVED lines=15> */
.L_x_38:


//--------------------- .text._Z28vectorsum_without_divergencemPiS_S_ --------------------------
	.section	.text._Z28vectorsum_without_divergencemPiS_S_,"ax",@progbits
	.align	128
        .global         _Z28vectorsum_without_divergencemPiS_S_
        .type           _Z28vectorsum_without_divergencemPiS_S_,@function
        .size           _Z28vectorsum_without_divergencemPiS_S_,(.L_x_39 - _Z28vectorsum_without_divergencemPiS_S_)
        .other          _Z28vectorsum_without_divergencemPiS_S_,@"STO_CUDA_ENTRY STV_DEFAULT"
_Z28vectorsum_without_divergencemPiS_S_:
.text._Z28vectorsum_without_divergencemPiS_S_:
[----:B------:R-:W-:Y:S01]  /*0000*/  LDC R1, c[0x0][0x37c] ;  /* 0x0000df00ff017b82 */ /* 0x000fe20000000800 */
[----:B------:R-:W0:Y:S07]  /*0010*/  S2R R3, SR_TID.X ;  /* 0x0000000000037919 */ /* 0x000e2e0000002100 */
[----:B------:R-:W0:Y:S01]  /*0020*/  S2UR UR4, SR_CTAID.X ;  /* 0x00000000000479c3 */ /* 0x000e220000002500 */
[----:B------:R-:W1:Y:S07]  /*0030*/  LDCU.64 UR6, c[0x0][0x380] ;  /* 0x00007000ff0677ac */ /* 0x000e6e0008000a00 */
[----:B------:R-:W0:Y:S01]  /*0040*/  LDC R8, c[0x0][0x360] ;  /* 0x0000d800ff087b82 */ /* 0x000e220000000800 */
[----:B------:R-:W2:Y:S01]  /*0050*/  LDCU UR5, c[0x0][0x370] ;  /* 0x00006e00ff0577ac */ /* 0x000ea20008000800 */
[----:B0-----:R-:W-:-:S02]  /*0060*/  IMAD R0, R8, UR4, R3 ;  /* 0x0000000408007c24 */ /* 0x001fc4000f8e0203 */
[----:B--2---:R-:W-:-:S03]  /*0070*/  IMAD R8, R8, UR5, RZ ;  /* 0x0000000508087c24 */ /* 0x004fc6000f8e02ff */
[----:B-1----:R-:W-:-:S04]  /*0080*/  ISETP.GE.U32.AND P0, PT, R0, UR6, PT ;  /* 0x0000000600007c0c */ /* 0x002fc8000bf06070 */
[----:B------:R-:W-:-:S13]  /*0090*/  ISETP.GE.U32.AND.EX P0, PT, RZ, UR7, PT, P0 ;  /* 0x00000007ff007c0c */ /* 0x000fda000bf06100 */
[----:B------:R-:W-:Y:S05]  /*00a0*/  @P0 EXIT ;  /* 0x000000000000094d */ /* 0x000fea0003800000 */
[----:B------:R-:W-:Y:S01]  /*00b0*/  IMAD.MOV.U32 R11, RZ, RZ, R0 ;  /* 0x000000ffff0b7224 */ /* 0x000fe200078e0000 */
[----:B------:R-:W0:Y:S01]  /*00c0*/  LDCU.64 UR4, c[0x0][0x358] ;  /* 0x00006b00ff0477ac */ /* 0x000e220008000a00 */
[----:B------:R-:W-:-:S03]  /*00d0*/  IMAD.MOV.U32 R10, RZ, RZ, RZ ;  /* 0x000000ffff0a7224 */ /* 0x000fc600078e00ff */
[C---:B------:R-:W-:Y:S01]  /*00e0*/  LOP3.LUT R0, R11.reuse, 0x1, RZ, 0xc0, !PT ;  /* 0x000000010b007812 */ /* 0x040fe200078ec0ff */
[----:B------:R-:W1:Y:S01]  /*00f0*/  LDCU.64 UR8, c[0x0][0x388] ;  /* 0x00007100ff0877ac */ /* 0x000e620008000a00 */
[----:B------:R-:W-:Y:S02]  /*0100*/  LOP3.LUT P2, RZ, R11, 0x2, RZ, 0xc0, !PT ;  /* 0x000000020bff7812 */ /* 0x000fe4000784c0ff */
[----:B------:R-:W-:Y:S01]  /*0110*/  ISETP.NE.U32.AND P0, PT, R0, 0x1, PT ;  /* 0x000000010000780c */ /* 0x000fe20003f05070 */
[----:B------:R-:W2:Y:S03]  /*0120*/  LDCU.128 UR12, c[0x0][0x390] ;  /* 0x00007200ff0c77ac */ /* 0x000ea60008000c00 */
[----:B------:R-:W-:-:S13]  /*0130*/  ISETP.NE.U32.AND.EX P0, PT, RZ, RZ, PT, P0 ;  /* 0x000000ffff00720c */ /* 0x000fda0003f05100 */
.L_x_14:
[C---:B---3--:R-:W-:Y:S01]  /*0140*/  IMAD.SHL.U32 R6, R11.reuse, 0x4, RZ ;  /* 0x000000040b067824 */ /* 0x048fe200078e00ff */
[----:B------:R-:W-:-:S04]  /*0150*/  SHF.L.U64.HI R7, R11, 0x2, R10 ;  /* 0x000000020b077819 */ /* 0x000fc8000001020a */
[C---:B-1----:R-:W-:Y:S02]  /*0160*/  IADD3 R2, P1, PT, R6.reuse, UR8, RZ ;  /* 0x0000000806027c10 */ /* 0x042fe4000ff3e0ff */
[----:B--2---:R-:W-:Y:S02]  /*0170*/  IADD3 R4, P3, PT, R6, UR12, RZ ;  /* 0x0000000c06047c10 */ /* 0x004fe4000ff7e0ff */
[C---:B------:R-:W-:Y:S02]  /*0180*/  IADD3.X R3, PT, PT, R7.reuse, UR9, RZ, P1, !PT ;  /* 0x0000000907037c10 */ /* 0x040fe40008ffe4ff */
[----:B------:R-:W-:-:S03]  /*0190*/  IADD3.X R5, PT, PT, R7, UR13, RZ, P3, !PT ;  /* 0x0000000d07057c10 */ /* 0x000fc60009ffe4ff */
[----:B0-----:R-:W2:Y:S04]  /*01a0*/  LDG.E R2, desc[UR4][R2.64] ;  /* 0x0000000402027981 */ /* 0x001ea8000c1e1900 */
[----:B------:R-:W3:Y:S01]  /*01b0*/  LDG.E R4, desc[UR4][R4.64] ;  /* 0x0000000404047981 */ /* 0x000ee2000c1e1900 */
[----:B------:R-:W-:-:S04]  /*01c0*/  IADD3 R6, P1, PT, R6, UR14, RZ ;  /* 0x0000000e06067c10 */ /* 0x000fc8000ff3e0ff */
[----:B------:R-:W-:Y:S02]  /*01d0*/  IADD3.X R7, PT, PT, R7, UR15, RZ, P1, !PT ;  /* 0x0000000f07077c10 */ /* 0x000fe40008ffe4ff */
[----:B------:R-:W-:-:S05]  /*01e0*/  IADD3 R11, P1, PT, R8, R11, RZ ;  /* 0x0000000b080b7210 */ /* 0x000fca0007f3e0ff */
[----:B------:R-:W-:Y:S01]  /*01f0*/  IMAD.X R10, RZ, RZ, R10, P1 ;  /* 0x000000ffff0a7224 */ /* 0x000fe200008e060a */
[----:B------:R-:W-:-:S04]  /*0200*/  ISETP.GE.U32.AND P1, PT, R11, UR6, PT ;  /* 0x000000060b007c0c */ /* 0x000fc8000bf26070 */
[----:B------:R-:W-:Y:S02]  /*0210*/  ISETP.GE.U32.AND.EX P1, PT, R10, UR7, PT, P1 ;  /* 0x000000070a007c0c */ /* 0x000fe4000bf26110 */
[----:B--2---:R-:W-:Y:S02]  /*0220*/  SEL R0, R2, RZ, !P0 ;  /* 0x000000ff02007207 */ /* 0x004fe40004000000 */
[----:B---3--:R-:W-:-:S05]  /*0230*/  SEL R9, R4, RZ, P2 ;  /* 0x000000ff04097207 */ /* 0x008fca0001000000 */
[----:B------:R-:W-:-:S05]  /*0240*/  IMAD.IADD R9, R0, 0x1, R9 ;  /* 0x0000000100097824 */ /* 0x000fca00078e0209 */
[----:B------:R3:W-:Y:S01]  /*0250*/  STG.E desc[UR4][R6.64], R9 ;  /* 0x0000000906007986 */ /* 0x0007e2000c101904 */
[----:B------:R-:W-:Y:S05]  /*0260*/  @!P1 BRA `(.L_x_14) ;  /* 0xfffffffc00b49947 */ /* 0x000fea000383ffff */
[----:B------:R-:W-:Y:S05]  /*0270*/  EXIT ;  /* 0x000000000000794d */ /* 0x000fea0003800000 */
.L_x_15:
        /* <DEDUP_REMOVED lines=16> */
.L_x_39:


//--------------------- .text._Z19vectorsum_divergentmPiS_S_ --------------------------
	.section	.text._Z19vectorsum_divergentmPiS_S_,"ax",@progbits
	.align	128
        .global         _Z19vectorsum_divergentmPiS_S_
        .type           _Z19vectorsum_divergentmPiS_S_,@function
        .size           _Z19vectorsum_divergentmPiS_S_,(.L_x_40 - _Z19vectorsum_divergentmPiS_S_)
        .other          _Z19vectorsum_divergentmPiS_S_,@"STO_CUDA_ENTRY STV_DEFAULT"
_Z19vectorsum_divergentmPiS_S_:
.text._Z19vectorsum_divergentmPiS_S_:
        /* <DEDUP_REMOVED lines=11> */
[----:B------:R-:W-:Y:S01]  /*00b0*/  LOP3.LUT R12, R0, 0x3, RZ, 0xc0, !PT ;  /* 0x00000003000c7812 */ /* 0x000fe200078ec0ff */
[----:B------:R-:W-:Y:S01]  /*00c0*/  BSSY.RECONVERGENT B0, `(.L_x_16) ;  /* 0x0000032000007945 */ /* 0x000fe20003800200 */
[----:B------:R-:W-:Y:S01]  /*00d0*/  IMAD.MOV.U32 R13, RZ, RZ, RZ ;  /* 0x000000ffff0d7224 */ /* 0x000fe200078e00ff */
[----:B------:R-:W0:Y:S01]  /*00e0*/  LDCU.64 UR4, c[0x0][0x358] ;  /* 0x00006b00ff0477ac */ /* 0x000e220008000a00 */
[----:B------:R-:W-:Y:S01]  /*00f0*/  ISETP.GT.U32.AND P0, PT, R12, 0x1, PT ;  /* 0x000000010c00780c */ /* 0x000fe20003f04070 */
[----:B------:R-:W1:Y:S03]  /*0100*/  LDCU.64 UR8, c[0x0][0x398] ;  /* 0x00007300ff0877ac */ /* 0x000e660008000a00 */
[----:B------:R-:W-:Y:S01]  /*0110*/  ISETP.GT.AND.EX P0, PT, RZ, RZ, PT, P0 ;  /* 0x000000ffff00720c */ /* 0x000fe20003f04300 */
[----:B------:R-:W2:Y:S01]  /*0120*/  LDCU.64 UR10, c[0x0][0x380] ;  /* 0x00007000ff0a77ac */ /* 0x000ea20008000a00 */
[----:B------:R-:W3:Y:S01]  /*0130*/  LDCU.64 UR6, c[0x0][0x388] ;  /* 0x00007100ff0677ac */ /* 0x000ee20008000a00 */
[----:B------:R-:W4:Y:S10]  /*0140*/  LDCU.128 UR12, c[0x0][0x390] ;  /* 0x00007200ff0c77ac */ /* 0x000f340008000c00 */
.L_x_21:
[----:B------:R-:W-:Y:S04]  /*0150*/  BSSY.RECONVERGENT B1, `(.L_x_17) ;  /* 0x0000023000017945 */ /* 0x000fe80003800200 */
[----:B0-----:R-:W-:Y:S05]  /*0160*/  @P0 BRA `(.L_x_18) ;  /* 0x0000000000400947 */ /* 0x001fea0003800000 */
[----:B------:R-:W-:-:S04]  /*0170*/  ISETP.NE.U32.AND P1, PT, R12, RZ, PT ;  /* 0x000000ff0c00720c */ /* 0x000fc80003f25070 */
[----:B------:R-:W-:-:S13]  /*0180*/  ISETP.NE.AND.EX P1, PT, RZ, RZ, PT, P1 ;  /* 0x000000ffff00720c */ /* 0x000fda0003f25310 */
[----:B------:R-:W-:Y:S05]  /*0190*/  @!P1 BRA `(.L_x_19) ;  /* 0x0000000000249947 */ /* 0x000fea0003800000 */
[C---:B------:R-:W-:Y:S01]  /*01a0*/  IMAD.SHL.U32 R4, R0.reuse, 0x4, RZ ;  /* 0x0000000400047824 */ /* 0x040fe200078e00ff */
[----:B------:R-:W-:-:S04]  /*01b0*/  SHF.L.U64.HI R5, R0, 0x2, R13 ;  /* 0x0000000200057819 */ /* 0x000fc8000001020d */
[----:B---3--:R-:W-:-:S04]  /*01c0*/  IADD3 R2, P1, PT, R4, UR6, RZ ;  /* 0x0000000604027c10 */ /* 0x008fc8000ff3e0ff */
[----:B------:R-:W-:-:S06]  /*01d0*/  IADD3.X R3, PT, PT, R5, UR7, RZ, P1, !PT ;  /* 0x0000000705037c10 */ /* 0x000fcc0008ffe4ff */
[----:B0-----:R-:W3:Y:S01]  /*01e0*/  LDG.E R3, desc[UR4][R2.64] ;  /* 0x0000000402037981 */ /* 0x001ee2000c1e1900 */
[----:B-1----:R-:W-:-:S04]  /*01f0*/  IADD3 R4, P1, PT, R4, UR8, RZ ;  /* 0x0000000804047c10 */ /* 0x002fc8000ff3e0ff */
[----:B------:R-:W-:-:S05]  /*0200*/  IADD3.X R5, PT, PT, R5, UR9, RZ, P1, !PT ;  /* 0x0000000905057c10 */ /* 0x000fca0008ffe4ff */
[----:B---3--:R0:W-:Y:S01]  /*0210*/  STG.E desc[UR4][R4.64], R3 ;  /* 0x0000000304007986 */ /* 0x0081e2000c101904 */
[----:B------:R-:W-:Y:S05]  /*0220*/  BRA `(.L_x_20) ;  /* 0x0000000000547947 */ /* 0x000fea0003800000 */
.L_x_19:
[----:B-1----:R-:W-:-:S04]  /*0230*/  LEA R2, P1, R0, UR8, 0x2 ;  /* 0x0000000800027c11 */ /* 0x002fc8000f8210ff */
[----:B------:R-:W-:-:S05]  /*0240*/  LEA.HI.X R3, R0, UR9, R13, 0x2, P1 ;  /* 0x0000000900037c11 */ /* 0x000fca00088f140d */
[----:B0-----:R1:W-:Y:S01]  /*0250*/  STG.E desc[UR4][R2.64], RZ ;  /* 0x000000ff02007986 */ /* 0x0013e2000c101904 */
[----:B------:R-:W-:Y:S05]  /*0260*/  BRA `(.L_x_20) ;  /* 0x0000000000447947 */ /* 0x000fea0003800000 */
.L_x_18:
[----:B------:R-:W-:Y:S01]  /*0270*/  ISETP.NE.U32.AND P1, PT, R12, 0x2, PT ;  /* 0x000000020c00780c */ /* 0x000fe20003f25070 */
[C---:B------:R-:W-:Y:S01]  /*0280*/  IMAD.SHL.U32 R7, R0.reuse, 0x4, RZ ;  /* 0x0000000400077824 */ /* 0x040fe200078e00ff */
[----:B------:R-:W-:Y:S02]  /*0290*/  SHF.L.U64.HI R10, R0, 0x2, R13 ;  /* 0x00000002000a7819 */ /* 0x000fe4000001020d */
[----:B------:R-:W-:Y:S02]  /*02a0*/  ISETP.NE.AND.EX P1, PT, RZ, RZ, PT, P1 ;  /* 0x000000ffff00720c */ /* 0x000fe40003f25310 */
[----:B----4-:R-:W-:-:S04]  /*02b0*/  IADD3 R2, P2, PT, R7, UR12, RZ ;  /* 0x0000000c07027c10 */ /* 0x010fc8000ff5e0ff */
[----:B------:R-:W-:-:S07]  /*02c0*/  IADD3.X R3, PT, PT, R10, UR13, RZ, P2, !PT ;  /* 0x0000000d0a037c10 */ /* 0x000fce00097fe4ff */
[----:B------:R-:W4:Y:S01]  /*02d0*/  @P1 LDC.64 R4, c[0x0][0x388] ;  /* 0x0000e200ff041b82 */ /* 0x000f220000000a00 */
[----:B0-----:R-:W5:Y:S01]  /*02e0*/  @P1 LDG.E R9, desc[UR4][R2.64] ;  /* 0x0000000402091981 */ /* 0x001f62000c1e1900 */
[----:B----4-:R-:W-:-:S05]  /*02f0*/  @P1 IADD3 R4, P3, PT, R7, R4, RZ ;  /* 0x0000000407041210 */ /* 0x010fca0007f7e0ff */
[----:B------:R-:W-:-:S05]  /*0300*/  @P1 IMAD.X R5, R10, 0x1, R5, P3 ;  /* 0x000000010a051824 */ /* 0x000fca00018e0605 */
[----:B------:R-:W5:Y:S01]  /*0310*/  @P1 LDG.E R4, desc[UR4][R4.64] ;  /* 0x0000000404041981 */ /* 0x000f62000c1e1900 */
[----:B------:R-:W-:-:S04]  /*0320*/  IADD3 R6, P2, PT, R7, UR14, RZ ;  /* 0x0000000e07067c10 */ /* 0x000fc8000ff5e0ff */
[----:B------:R-:W-:Y:S01]  /*0330*/  IADD3.X R7, PT, PT, R10, UR15, RZ, P2, !PT ;  /* 0x0000000f0a077c10 */ /* 0x000fe200097fe4ff */
[----:B-----5:R-:W-:-:S05]  /*0340*/  @P1 IMAD.IADD R11, R4, 0x1, R9 ;  /* 0x00000001040b1824 */ /* 0x020fca00078e0209 */
[----:B------:R0:W-:Y:S04]  /*0350*/  @P1 STG.E desc[UR4][R6.64], R11 ;  /* 0x0000000b06001986 */ /* 0x0001e8000c101904 */
[----:B------:R-:W4:Y:S04]  /*0360*/  @!P1 LDG.E R9, desc[UR4][R2.64] ;  /* 0x0000000402099981 */ /* 0x000f28000c1e1900 */
[----:B----4-:R0:W-:Y:S02]  /*0370*/  @!P1 STG.E desc[UR4][R6.64], R9 ;  /* 0x0000000906009986 */ /* 0x0101e4000c101904 */
.L_x_20:
[----:B-1234-:R-:W-:Y:S05]  /*0380*/  BSYNC.RECONVERGENT B1 ;  /* 0x0000000000017941 */ /* 0x01efea0003800200 */
.L_x_17:
[----:B------:R-:W-:-:S05]  /*0390*/  IADD3 R0, P1, PT, R8, R0, RZ ;  /* 0x0000000008007210 */ /* 0x000fca0007f3e0ff */
[----:B------:R-:W-:Y:S01]  /*03a0*/  IMAD.X R13, RZ, RZ, R13, P1 ;  /* 0x000000ffff0d7224 */ /* 0x000fe200008e060d */
[----:B------:R-:W-:-:S04]  /*03b0*/  ISETP.GE.U32.AND P1, PT, R0, UR10, PT ;  /* 0x0000000a00007c0c */ /* 0x000fc8000bf26070 */
[----:B------:R-:W-:-:S13]  /*03c0*/  ISETP.GE.U32.AND.EX P1, PT, R13, UR11, PT, P1 ;  /* 0x0000000b0d007c0c */ /* 0x000fda000bf26110 */
[----:B------:R-:W-:Y:S05]  /*03d0*/  @!P1 BRA `(.L_x_21) ;  /* 0xfffffffc005c9947 */ /* 0x000fea000383ffff */
[----:B------:R-:W-:Y:S05]  /*03e0*/  BSYNC.RECONVERGENT B0 ;  /* 0x0000000000007941 */ /* 0x000fea0003800200 */
.L_x_16:
[----:B------:R-:W-:Y:S05]  /*03f0*/  EXIT ;  /* 0x000000000000794d */ /* 0x000fea0003800000 */
.L_x_22:
        /* <DEDUP_REMOVED lines=16> */
.L_x_40:


//--------------------- .text._Z19vectorsum_coalescedmPiS_S_ --------------------------
	.section	.text._Z19vectorsum_coalescedmPiS_S_,"ax",@progbits
	.align	128
        .global         _Z19vectorsum_coalescedmPiS_S_
        .type           _Z19vectorsum_coalescedmPiS_S_,@function
        .size           _Z19vectorsum_coalescedmPiS_S_,(.L_x_41 - _Z19vectorsum_coalescedmPiS_S_)
        .other          _Z19vectorsum_coalescedmPiS_S_,@"STO_CUDA_ENTRY STV_DEFAULT"
_Z19vectorsum_coalescedmPiS_S_:
.text._Z19vectorsum_coalescedmPiS_S_:
        /* <DEDUP_REMOVED lines=11> */
[----:B------:R-:W-:Y:S01]  /*00b0*/  IMAD.MOV.U32 R11, RZ, RZ, RZ ;  /* 0x000000ffff0b7224 */ /* 0x000fe200078e00ff */
[----:B------:R-:W0:Y:S01]  /*00c0*/  LDCU.64 UR4, c[0x0][0x358] ;  /* 0x00006b00ff0477ac */ /* 0x000e220008000a00 */
[----:B------:R-:W1:Y:S01]  /*00d0*/  LDCU.64 UR8, c[0x0][0x388] ;  /* 0x00007100ff0877ac */ /* 0x000e620008000a00 */
[----:B------:R-:W2:Y:S04]  /*00e0*/  LDCU.128 UR12, c[0x0][0x390] ;  /* 0x00007200ff0c77ac */ /* 0x000ea80008000c00 */
.L_x_23:
[C---:B---3--:R-:W-:Y:S01]  /*00f0*/  IMAD.SHL.U32 R6, R0.reuse, 0x4, RZ ;  /* 0x0000000400067824 */ /* 0x048fe200078e00ff */
[----:B------:R-:W-:-:S04]  /*0100*/  SHF.L.U64.HI R7, R0, 0x2, R11 ;  /* 0x0000000200077819 */ /* 0x000fc8000001020b */
[C---:B--2---:R-:W-:Y:S02]  /*0110*/  IADD3 R4, P1, PT, R6.reuse, UR12, RZ ;  /* 0x0000000c06047c10 */ /* 0x044fe4000ff3e0ff */
[----:B-1----:R-:W-:Y:S02]  /*0120*/  IADD3 R2, P0, PT, R6, UR8, RZ ;  /* 0x0000000806027c10 */ /* 0x002fe4000ff1e0ff */
[C---:B------:R-:W-:Y:S02]  /*0130*/  IADD3.X R5, PT, PT, R7.reuse, UR13, RZ, P1, !PT ;  /* 0x0000000d07057c10 */ /* 0x040fe40008ffe4ff */
[----:B------:R-:W-:-:S04]  /*0140*/  IADD3.X R3, PT, PT, R7, UR9, RZ, P0, !PT ;  /* 0x0000000907037c10 */ /* 0x000fc800087fe4ff */
[----:B0-----:R-:W2:Y:S04]  /*0150*/  LDG.E R5, desc[UR4][R4.64] ;  /* 0x0000000404057981 */ /* 0x001ea8000c1e1900 */
[----:B------:R-:W2:Y:S01]  /*0160*/  LDG.E R2, desc[UR4][R2.64] ;  /* 0x0000000402027981 */ /* 0x000ea2000c1e1900 */
[----:B------:R-:W-:-:S04]  /*0170*/  IADD3 R6, P0, PT, R6, UR14, RZ ;  /* 0x0000000e06067c10 */ /* 0x000fc8000ff1e0ff */
[----:B------:R-:W-:Y:S02]  /*0180*/  IADD3.X R7, PT, PT, R7, UR15, RZ, P0, !PT ;  /* 0x0000000f07077c10 */ /* 0x000fe400087fe4ff */
[----:B------:R-:W-:-:S05]  /*0190*/  IADD3 R0, P0, PT, R8, R0, RZ ;  /* 0x0000000008007210 */ /* 0x000fca0007f1e0ff */
[----:B------:R-:W-:Y:S01]  /*01a0*/  IMAD.X R11, RZ, RZ, R11, P0 ;  /* 0x000000ffff0b7224 */ /* 0x000fe200000e060b */
[----:B------:R-:W-:-:S04]  /*01b0*/  ISETP.GE.U32.AND P0, PT, R0, UR6, PT ;  /* 0x0000000600007c0c */ /* 0x000fc8000bf06070 */
[----:B------:R-:W-:Y:S01]  /*01c0*/  ISETP.GE.U32.AND.EX P0, PT, R11, UR7, PT, P0 ;  /* 0x000000070b007c0c */ /* 0x000fe2000bf06100 */
[----:B--2---:R-:W-:-:S05]  /*01d0*/  IMAD.IADD R9, R2, 0x1, R5 ;  /* 0x0000000102097824 */ /* 0x004fca00078e0205 */
[----:B------:R3:W-:Y:S07]  /*01e0*/  STG.E desc[UR4][R6.64], R9 ;  /* 0x0000000906007986 */ /* 0x0007ee000c101904 */
[----:B------:R-:W-:Y:S05]  /*01f0*/  @!P0 BRA `(.L_x_23) ;  /* 0xfffffffc00bc8947 */ /* 0x000fea000383ffff */
[----:B------:R-:W-:Y:S05]  /*0200*/  EXIT ;  /* 0x000000000000794d */ /* 0x000fea0003800000 */
.L_x_24:
        /* <DEDUP_REMOVED lines=15> */
.L_x_41:


//--------------------- .text._Z22vectorsum_noncoalescedmPiS_S_ --------------------------
	.section	.text._Z22vectorsum_noncoalescedmPiS_S_,"ax",@progbits
	.align	128
        .global         _Z22vectorsum_noncoalescedmPiS_S_
        .type           _Z22vectorsum_noncoalescedmPiS_S_,@function
        .size           _Z22vectorsum_noncoalescedmPiS_S_,(.L_x_42 - _Z22vectorsum_noncoalescedmPiS_S_)
        .other          _Z22vectorsum_noncoalescedmPiS_S_,@"STO_CUDA_ENTRY STV_DEFAULT"
_Z22vectorsum_noncoalescedmPiS_S_:
.text._Z22vectorsum_noncoalescedmPiS_S_:
[----:B------:R-:W-:Y:S01]  /*0000*/  LDC R1, c[0x0][0x37c] ;  /* 0x0000df00ff017b82 */ /* 0x000fe20000000800 */
[----:B------:R-:W0:Y:S07]  /*0010*/  S2R R0, SR_TID.X ;  /* 0x0000000000007919 */ /* 0x000e2e0000002100 */
[----:B------:R-:W0:Y:S08]  /*0020*/  S2UR UR4, SR_CTAID.X ;  /* 0x00000000000479c3 */ /* 0x000e300000002500 */
[----:B------:R-:W0:Y:S08]  /*0030*/  LDC R5, c[0x0][0x360] ;  /* 0x0000d800ff057b82 */ /* 0x000e300000000800 */
[----:B------:R-:W1:Y:S01]  /*0040*/  LDC.64 R6, c[0x0][0x380] ;  /* 0x0000e000ff067b82 */ /* 0x000e620000000a00 */
[----:B0-----:R-:W-:-:S04]  /*0050*/  IMAD R5, R5, UR4, R0 ;  /* 0x0000000405057c24 */ /* 0x001fc8000f8e0200 */
[----:B-1----:R-:W-:-:S04]  /*0060*/  IMAD.WIDE.U32 R2, R5, R6, RZ ;  /* 0x0000000605027225 */ /* 0x002fc800078e00ff */
[----:B------:R-:W-:Y:S01]  /*0070*/  IMAD R16, R5, R7, R3 ;  /* 0x0000000705107224 */ /* 0x000fe200078e0203 */
[----:B------:R-:W-:-:S04]  /*0080*/  IADD3 R0, P1, PT, R2, R6, RZ ;  /* 0x0000000602007210 */ /* 0x000fc80007f3e0ff */
[----:B------:R-:W-:Y:S01]  /*0090*/  ISETP.GE.U32.AND P0, PT, R2, R0, PT ;  /* 0x000000000200720c */ /* 0x000fe20003f06070 */
[----:B------:R-:W-:-:S05]  /*00a0*/  IMAD.X R8, R16, 0x1, R7, P1 ;  /* 0x0000000110087824 */ /* 0x000fca00008e0607 */
[----:B------:R-:W-:-:S13]  /*00b0*/  ISETP.GE.U32.AND.EX P0, PT, R16, R8, PT, P0 ;  /* 0x000000081000720c */ /* 0x000fda0003f06100 */
[----:B------:R-:W-:Y:S05]  /*00c0*/  @P0 EXIT ;  /* 0x000000000000094d */ /* 0x000fea0003800000 */
[C---:B------:R-:W-:Y:S01]  /*00d0*/  LOP3.LUT R13, R6.reuse, 0x3, RZ, 0xc0, !PT ;  /* 0x00000003060d7812 */ /* 0x040fe200078ec0ff */
[----:B------:R-:W0:Y:S01]  /*00e0*/  LDCU.64 UR4, c[0x0][0x358] ;  /* 0x00006b00ff0477ac */ /* 0x000e220008000a00 */
[----:B------:R-:W-:Y:S01]  /*00f0*/  IADD3 R3, P2, PT, R6, -0x1, RZ ;  /* 0xffffffff06037810 */ /* 0x000fe20007f5e0ff */
[----:B------:R-:W-:Y:S01]  /*0100*/  IMAD.MOV.U32 R15, RZ, RZ, R2 ;  /* 0x000000ffff0f7224 */ /* 0x000fe200078e0002 */
[----:B------:R-:W-:Y:S02]  /*0110*/  ISETP.NE.U32.AND P1, PT, R13, RZ, PT ;  /* 0x000000ff0d00720c */ /* 0x000fe40003f25070 */
[----:B------:R-:W-:Y:S02]  /*0120*/  ISETP.GE.U32.AND P0, PT, R3, 0x3, PT ;  /* 0x000000030300780c */ /* 0x000fe40003f06070 */
[----:B------:R-:W-:Y:S02]  /*0130*/  ISETP.NE.AND.EX P1, PT, RZ, RZ, PT, P1 ;  /* 0x000000ffff00720c */ /* 0x000fe40003f25310 */
[----:B------:R-:W-:-:S04]  /*0140*/  IADD3.X R3, PT, PT, R7, -0x1, RZ, P2, !PT ;  /* 0xffffffff07037810 */ /* 0x000fc800017fe4ff */
[----:B------:R-:W-:-:S07]  /*0150*/  ISETP.GE.U32.AND.EX P0, PT, R3, RZ, PT, P0 ;  /* 0x000000ff0300720c */ /* 0x000fce0003f06100 */
[----:B0-----:R-:W-:Y:S06]  /*0160*/  @!P1 BRA `(.L_x_25) ;  /* 0x0000000000849947 */ /* 0x001fec0003800000 */
[----:B------:R-:W0:Y:S01]  /*0170*/  LDCU.128 UR8, c[0x0][0x390] ;  /* 0x00007200ff0877ac */ /* 0x000e220008000c00 */
[C---:B------:R-:W-:Y:S01]  /*0180*/  IMAD.SHL.U32 R6, R15.reuse, 0x4, RZ ;  /* 0x000000040f067824 */ /* 0x040fe200078e00ff */
[----:B------:R-:W-:Y:S01]  /*0190*/  SHF.L.U64.HI R5, R15, 0x2, R16 ;  /* 0x000000020f057819 */ /* 0x000fe20000010210 */
[----:B------:R-:W-:Y:S01]  /*01a0*/  IMAD.MOV.U32 R14, RZ, RZ, RZ ;  /* 0x000000ffff0e7224 */ /* 0x000fe200078e00ff */
[----:B------:R-:W1:Y:S01]  /*01b0*/  LDCU.64 UR6, c[0x0][0x388] ;  /* 0x00007100ff0677ac */ /* 0x000e620008000a00 */
[----:B------:R-:W-:-:S05]  /*01c0*/  IADD3 R15, P4, PT, R13, R15, RZ ;  /* 0x0000000f0d0f7210 */ /* 0x000fca0007f9e0ff */
[----:B------:R-:W-:Y:S01]  /*01d0*/  IMAD.X R16, R14, 0x1, R16, P4 ;  /* 0x000000010e107824 */ /* 0x000fe200020e0610 */
[C---:B0-----:R-:W-:Y:S02]  /*01e0*/  IADD3 R11, P1, PT, R6.reuse, UR10, RZ ;  /* 0x0000000a060b7c10 */ /* 0x041fe4000ff3e0ff */
[C---:B------:R-:W-:Y:S02]  /*01f0*/  IADD3 R9, P2, PT, R6.reuse, UR8, RZ ;  /* 0x0000000806097c10 */ /* 0x040fe4000ff5e0ff */
[----:B-1----:R-:W-:Y:S02]  /*0200*/  IADD3 R6, P3, PT, R6, UR6, RZ ;  /* 0x0000000606067c10 */ /* 0x002fe4000ff7e0ff */
[C---:B------:R-:W-:Y:S02]  /*0210*/  IADD3.X R12, PT, PT, R5.reuse, UR11, RZ, P1, !PT ;  /* 0x0000000b050c7c10 */ /* 0x040fe40008ffe4ff */
[C---:B------:R-:W-:Y:S02]  /*0220*/  IADD3.X R10, PT, PT, R5.reuse, UR9, RZ, P2, !PT ;  /* 0x00000009050a7c10 */ /* 0x040fe400097fe4ff */
[----:B------:R-:W-:-:S07]  /*0230*/  IADD3.X R5, PT, PT, R5, UR7, RZ, P3, !PT ;  /* 0x0000000705057c10 */ /* 0x000fce0009ffe4ff */
.L_x_26:
[----:B------:R-:W-:Y:S02]  /*0240*/  IMAD.MOV.U32 R4, RZ, RZ, R6 ;  /* 0x000000ffff047224 */ /* 0x000fe400078e0006 */
[----:B0-----:R-:W-:Y:S02]  /*0250*/  IMAD.MOV.U32 R3, RZ, RZ, R10 ;  /* 0x000000ffff037224 */ /* 0x001fe400078e000a */
[----:B------:R-:W-:Y:S02]  /*0260*/  IMAD.MOV.U32 R2, RZ, RZ, R9 ;  /* 0x000000ffff027224 */ /* 0x000fe400078e0009 */
[----:B------:R-:W2:Y:S04]  /*0270*/  LDG.E R4, desc[UR4][R4.64] ;  /* 0x0000000404047981 */ /* 0x000ea8000c1e1900 */
[----:B------:R0:W2:Y:S01]  /*0280*/  LDG.E R3, desc[UR4][R2.64] ;  /* 0x0000000402037981 */ /* 0x0000a2000c1e1900 */
[----:B------:R-:W-:-:S02]  /*0290*/  IADD3 R13, P1, PT, R13, -0x1, RZ ;  /* 0xffffffff0d0d7810 */ /* 0x000fc40007f3e0ff */
[----:B------:R-:W-:Y:S02]  /*02a0*/  IADD3 R9, P3, PT, R9, 0x4, RZ ;  /* 0x0000000409097810 */ /* 0x000fe40007f7e0ff */
[----:B------:R-:W-:Y:S02]  /*02b0*/  IADD3.X R14, PT, PT, R14, -0x1, RZ, P1, !PT ;  /* 0xffffffff0e0e7810 */ /* 0x000fe40000ffe4ff */
[----:B------:R-:W-:Y:S01]  /*02c0*/  ISETP.NE.U32.AND P1, PT, R13, RZ, PT ;  /* 0x000000ff0d00720c */ /* 0x000fe20003f25070 */
[----:B------:R-:W-:Y:S01]  /*02d0*/  IMAD.X R10, RZ, RZ, R10, P3 ;  /* 0x000000ffff0a7224 */ /* 0x000fe200018e060a */
[----:B------:R-:W-:Y:S01]  /*02e0*/  IADD3 R6, P4, PT, R6, 0x4, RZ ;  /* 0x0000000406067810 */ /* 0x000fe20007f9e0ff */
[----:B0-----:R-:W-:Y:S01]  /*02f0*/  IMAD.MOV.U32 R2, RZ, RZ, R11 ;  /* 0x000000ffff027224 */ /* 0x001fe200078e000b */
[----:B------:R-:W-:Y:S02]  /*0300*/  ISETP.NE.AND.EX P1, PT, R14, RZ, PT, P1 ;  /* 0x000000ff0e00720c */ /* 0x000fe40003f25310 */
[----:B------:R-:W-:Y:S01]  /*0310*/  IADD3 R11, P2, PT, R11, 0x4, RZ ;  /* 0x000000040b0b7810 */ /* 0x000fe20007f5e0ff */
[----:B------:R-:W-:-:S02]  /*0320*/  IMAD.X R5, RZ, RZ, R5, P4 ;  /* 0x000000ffff057224 */ /* 0x000fc400020e0605 */
[----:B--2---:R-:W-:Y:S02]  /*0330*/  IMAD.IADD R7, R4, 0x1, R3 ;  /* 0x0000000104077824 */ /* 0x004fe400078e0203 */
[--C-:B------:R-:W-:Y:S02]  /*0340*/  IMAD.MOV.U32 R3, RZ, RZ, R12.reuse ;  /* 0x000000ffff037224 */ /* 0x100fe400078e000c */
[----:B------:R-:W-:-:S03]  /*0350*/  IMAD.X R12, RZ, RZ, R12, P2 ;  /* 0x000000ffff0c7224 */ /* 0x000fc600010e060c */
[----:B------:R0:W-:Y:S01]  /*0360*/  STG.E desc[UR4][R2.64], R7 ;  /* 0x0000000702007986 */ /* 0x0001e2000c101904 */
[----:B------:R-:W-:Y:S05]  /*0370*/  @P1 BRA `(.L_x_26) ;  /* 0xfffffffc00b01947 */ /* 0x000fea000383ffff */
.L_x_25:
[----:B------:R-:W-:Y:S05]  /*0380*/  @!P0 EXIT ;  /* 0x000000000000894d */ /* 0x000fea0003800000 */
[----:B------:R-:W0:Y:S01]  /*0390*/  LDCU.64 UR6, c[0x0][0x388] ;  /* 0x00007100ff0677ac */ /* 0x000e220008000a00 */
[C---:B------:R-:W-:Y:S01]  /*03a0*/  IADD3 R0, P0, PT, -R15.reuse, R0, RZ ;  /* 0x000000000f007210 */ /* 0x040fe20007f1e1ff */
[----:B------:R-:W-:Y:S01]  /*03b0*/  BSSY.RECONVERGENT B0, `(.L_x_27) ;  /* 0x0000098000007945 */ /* 0x000fe20003800200 */
[C---:B------:R-:W-:Y:S01]  /*03c0*/  LEA R4, P1, R15.reuse, 0x8, 0x2 ;  /* 0x000000080f047811 */ /* 0x040fe200078210ff */
[----:B------:R-:W1:Y:S02]  /*03d0*/  LDCU.128 UR8, c[0x0][0x390] ;  /* 0x00007200ff0877ac */ /* 0x000e640008000c00 */
[--C-:B------:R-:W-:Y:S01]  /*03e0*/  IMAD.X R8, R8, 0x1, ~R16.reuse, P0 ;  /* 0x0000000108087824 */ /* 0x100fe200000e0e10 */
[----:B------:R-:W-:Y:S02]  /*03f0*/  ISETP.GT.U32.AND P0, PT, R0, RZ, PT ;  /* 0x000000ff0000720c */ /* 0x000fe40003f04070 */
[----:B------:R-:W-:Y:S02]  /*0400*/  LEA.HI.X R5, R15, RZ, R16, 0x2, P1 ;  /* 0x000000ff0f057211 */ /* 0x000fe400008f1410 */
[----:B------:R-:W-:-:S02]  /*0410*/  ISETP.GT.AND.EX P0, PT, R8, RZ, PT, P0 ;  /* 0x000000ff0800720c */ /* 0x000fc40003f04300 */
[C---:B0-----:R-:W-:Y:S02]  /*0420*/  IADD3 R2, P1, PT, R4.reuse, UR6, RZ ;  /* 0x0000000604027c10 */ /* 0x041fe4000ff3e0ff */
[C---:B-1----:R-:W-:Y:S02]  /*0430*/  IADD3 R6, P2, PT, R4.reuse, UR8, RZ ;  /* 0x0000000804067c10 */ /* 0x042fe4000ff5e0ff */
[----:B------:R-:W-:Y:S02]  /*0440*/  IADD3 R4, P3, PT, R4, UR10, RZ ;  /* 0x0000000a04047c10 */ /* 0x000fe4000ff7e0ff */
[C---:B------:R-:W-:Y:S02]  /*0450*/  IADD3.X R3, PT, PT, R5.reuse, UR7, RZ, P1, !PT ;  /* 0x0000000705037c10 */ /* 0x040fe40008ffe4ff */
[C---:B------:R-:W-:Y:S02]  /*0460*/  IADD3.X R7, PT, PT, R5.reuse, UR9, RZ, P2, !PT ;  /* 0x0000000905077c10 */ /* 0x040fe400097fe4ff */
[----:B------:R-:W-:Y:S01]  /*0470*/  IADD3.X R5, PT, PT, R5, UR11, RZ, P3, !PT ;  /* 0x0000000b05057c10 */ /* 0x000fe20009ffe4ff */
[----:B------:R-:W-:Y:S06]  /*0480*/  @!P0 BRA `(.L_x_28) ;  /* 0x0000000800288947 */ /* 0x000fec0003800000 */
[----:B------:R-:W-:Y:S01]  /*0490*/  ISETP.GT.U32.AND P1, PT, R0, 0xc, PT ;  /* 0x0000000c0000780c */ /* 0x000fe20003f24070 */
[----:B------:R-:W-:Y:S01]  /*04a0*/  BSSY.RECONVERGENT B1, `(.L_x_29) ;  /* 0x0000052000017945 */ /* 0x000fe20003800200 */
[----:B------:R-:W-:Y:S02]  /*04b0*/  PLOP3.LUT P0, PT, PT, PT, PT, 0x80, 0x8 ;  /* 0x000000000008781c */ /* 0x000fe40003f0f070 */
[----:B------:R-:W-:-:S13]  /*04c0*/  ISETP.GT.AND.EX P1, PT, R8, RZ, PT, P1 ;  /* 0x000000ff0800720c */ /* 0x000fda0003f24310 */
[----:B------:R-:W-:Y:S05]  /*04d0*/  @!P1 BRA `(.L_x_30) ;  /* 0x0000000400389947 */ /* 0x000fea0003800000 */
[----:B------:R-:W-:-:S13]  /*04e0*/  PLOP3.LUT P0, PT, PT, PT, PT, 0x8, 0x80 ;  /* 0x000000000080781c */ /* 0x000fda0003f0e170 */
.L_x_31:
[----:B------:R-:W2:Y:S04]  /*04f0*/  LDG.E R9, desc[UR4][R2.64+-0x8] ;  /* 0xfffff80402097981 */ /* 0x000ea8000c1e1900 */
[----:B------:R-:W2:Y:S02]  /*0500*/  LDG.E R10, desc[UR4][R6.64+-0x8] ;  /* 0xfffff804060a7981 */ /* 0x000ea4000c1e1900 */
[----:B--2---:R-:W-:-:S05]  /*0510*/  IMAD.IADD R9, R9, 0x1, R10 ;  /* 0x0000000109097824 */ /* 0x004fca00078e020a */
[----:B------:R0:W-:Y:S04]  /*0520*/  STG.E desc[UR4][R4.64+-0x8], R9 ;  /* 0xfffff80904007986 */ /* 0x0001e8000c101904 */
        /* <DEDUP_REMOVED lines=8> */
[----:B------:R-:W3:Y:S04]  /*05b0*/  LDG.E R10, desc[UR4][R2.64+0x4] ;  /* 0x00000404020a7981 */ /* 0x000ee8000c1e1900 */
[----:B------:R-:W3:Y:S02]  /*05c0*/  LDG.E R15, desc[UR4][R6.64+0x4] ;  /* 0x00000404060f7981 */ /* 0x000ee4000c1e1900 */
[----:B---3--:R-:W-:-:S05]  /*05d0*/  IMAD.IADD R15, R10, 0x1, R15 ;  /* 0x000000010a0f7824 */ /* 0x008fca00078e020f */
[----:B------:R3:W-:Y:S04]  /*05e0*/  STG.E desc[UR4][R4.64+0x4], R15 ;  /* 0x0000040f04007986 */ /* 0x0007e8000c101904 */
[----:B0-----:R-:W4:Y:S04]  /*05f0*/  LDG.E R9, desc[UR4][R2.64+0x8] ;  /* 0x0000080402097981 */ /* 0x001f28000c1e1900 */
[----:B------:R-:W4:Y:S02]  /*0600*/  LDG.E R10, desc[UR4][R6.64+0x8] ;  /* 0x00000804060a7981 */ /* 0x000f24000c1e1900 */
[----:B----4-:R-:W-:-:S05]  /*0610*/  IMAD.IADD R9, R9, 0x1, R10 ;  /* 0x0000000109097824 */ /* 0x010fca00078e020a */
[----:B------:R0:W-:Y:S04]  /*0620*/  STG.E desc[UR4][R4.64+0x8], R9 ;  /* 0x0000080904007986 */ /* 0x0001e8000c101904 */
[----:B------:R-:W4:Y:S04]  /*0630*/  LDG.E R10, desc[UR4][R2.64+0xc] ;  /* 0x00000c04020a7981 */ /* 0x000f28000c1e1900 */
[----:B-1----:R-:W4:Y:S02]  /*0640*/  LDG.E R11, desc[UR4][R6.64+0xc] ;  /* 0x00000c04060b7981 */ /* 0x002f24000c1e1900 */
[----:B----4-:R-:W-:-:S05]  /*0650*/  IMAD.IADD R11, R10, 0x1, R11 ;  /* 0x000000010a0b7824 */ /* 0x010fca00078e020b */
[----:B------:R1:W-:Y:S04]  /*0660*/  STG.E desc[UR4][R4.64+0xc], R11 ;  /* 0x00000c0b04007986 */ /* 0x0003e8000c101904 */
[----:B------:R-:W4:Y:S04]  /*0670*/  LDG.E R10, desc[UR4][R2.64+0x10] ;  /* 0x00001004020a7981 */ /* 0x000f28000c1e1900 */
[----:B--2---:R-:W4:Y:S02]  /*0680*/  LDG.E R13, desc[UR4][R6.64+0x10] ;  /* 0x00001004060d7981 */ /* 0x004f24000c1e1900 */
[----:B----4-:R-:W-:-:S05]  /*0690*/  IMAD.IADD R13, R10, 0x1, R13 ;  /* 0x000000010a0d7824 */ /* 0x010fca00078e020d */
[----:B------:R2:W-:Y:S04]  /*06a0*/  STG.E desc[UR4][R4.64+0x10], R13 ;  /* 0x0000100d04007986 */ /* 0x0005e8000c101904 */
[----:B------:R-:W4:Y:S04]  /*06b0*/  LDG.E R10, desc[UR4][R2.64+0x14] ;  /* 0x00001404020a7981 */ /* 0x000f28000c1e1900 */
[----:B---3--:R-:W4:Y:S02]  /*06c0*/  LDG.E R15, desc[UR4][R6.64+0x14] ;  /* 0x00001404060f7981 */ /* 0x008f24000c1e1900 */
[----:B----4-:R-:W-:-:S05]  /*06d0*/  IMAD.IADD R15, R10, 0x1, R15 ;  /* 0x000000010a0f7824 */ /* 0x010fca00078e020f */
        /* <DEDUP_REMOVED lines=24> */
[----:B------:R-:W-:Y:S04]  /*0860*/  STG.E desc[UR4][R4.64+0x2c], R11 ;  /* 0x00002c0b04007986 */ /* 0x000fe8000c101904 */
[----:B------:R-:W4:Y:S04]  /*0870*/  LDG.E R10, desc[UR4][R2.64+0x30] ;  /* 0x00003004020a7981 */ /* 0x000f28000c1e1900 */
[----:B--2---:R-:W4:Y:S01]  /*0880*/  LDG.E R13, desc[UR4][R6.64+0x30] ;  /* 0x00003004060d7981 */ /* 0x004f22000c1e1900 */
[----:B------:R-:W-:-:S04]  /*0890*/  IADD3 R0, P1, PT, R0, -0x10, RZ ;  /* 0xfffffff000007810 */ /* 0x000fc80007f3e0ff */
[----:B------:R-:W-:Y:S02]  /*08a0*/  IADD3.X R8, PT, PT, R8, -0x1, RZ, P1, !PT ;  /* 0xffffffff08087810 */ /* 0x000fe40000ffe4ff */
[----:B------:R-:W-:Y:S01]  /*08b0*/  ISETP.GT.U32.AND P1, PT, R0, 0xc, PT ;  /* 0x0000000c0000780c */ /* 0x000fe20003f24070 */
[----:B----4-:R-:W-:-:S05]  /*08c0*/  IMAD.IADD R13, R10, 0x1, R13 ;  /* 0x000000010a0d7824 */ /* 0x010fca00078e020d */
[----:B------:R-:W-:Y:S04]  /*08d0*/  STG.E desc[UR4][R4.64+0x30], R13 ;  /* 0x0000300d04007986 */ /* 0x000fe8000c101904 */
[----:B------:R1:W2:Y:S04]  /*08e0*/  LDG.E R10, desc[UR4][R2.64+0x34] ;  /* 0x00003404020a7981 */ /* 0x0002a8000c1e1900 */
[----:B---3--:R3:W2:Y:S01]  /*08f0*/  LDG.E R15, desc[UR4][R6.64+0x34] ;  /* 0x00003404060f7981 */ /* 0x0086a2000c1e1900 */
[----:B------:R-:W-:Y:S02]  /*0900*/  ISETP.GT.AND.EX P1, PT, R8, RZ, PT, P1 ;  /* 0x000000ff0800720c */ /* 0x000fe40003f24310 */
[----:B0-----:R-:W-:-:S02]  /*0910*/  IADD3 R9, P4, PT, R4, 0x40, RZ ;  /* 0x0000004004097810 */ /* 0x001fc40007f9e0ff */
[----:B-1----:R-:W-:Y:S02]  /*0920*/  IADD3 R2, P2, PT, R2, 0x40, RZ ;  /* 0x0000004002027810 */ /* 0x002fe40007f5e0ff */
[----:B---3--:R-:W-:-:S03]  /*0930*/  IADD3 R6, P3, PT, R6, 0x40, RZ ;  /* 0x0000004006067810 */ /* 0x008fc60007f7e0ff */
[----:B------:R-:W-:Y:S02]  /*0940*/  IMAD.X R3, RZ, RZ, R3, P2 ;  /* 0x000000ffff037224 */ /* 0x000fe400010e0603 */
[----:B------:R-:W-:Y:S02]  /*0950*/  IMAD.X R7, RZ, RZ, R7, P3 ;  /* 0x000000ffff077224 */ /* 0x000fe400018e0607 */
[----:B--2---:R-:W-:Y:S02]  /*0960*/  IMAD.IADD R15, R10, 0x1, R15 ;  /* 0x000000010a0f7824 */ /* 0x004fe400078e020f */
[----:B------:R-:W-:-:S03]  /*0970*/  IMAD.X R10, RZ, RZ, R5, P4 ;  /* 0x000000ffff0a7224 */ /* 0x000fc600020e0605 */
[----:B------:R0:W-:Y:S02]  /*0980*/  STG.E desc[UR4][R4.64+0x34], R15 ;  /* 0x0000340f04007986 */ /* 0x0001e4000c101904 */
[----:B0-----:R-:W-:Y:S02]  /*0990*/  IMAD.MOV.U32 R4, RZ, RZ, R9 ;  /* 0x000000ffff047224 */ /* 0x001fe400078e0009 */
[----:B------:R-:W-:Y:S01]  /*09a0*/  IMAD.MOV.U32 R5, RZ, RZ, R10 ;  /* 0x000000ffff057224 */ /* 0x000fe200078e000a */
[----:B------:R-:W-:Y:S06]  /*09b0*/  @P1 BRA `(.L_x_31) ;  /* 0xfffffff800cc1947 */ /* 0x000fec000383ffff */
.L_x_30:
[----:B------:R-:W-:Y:S05]  /*09c0*/  BSYNC.RECONVERGENT B1 ;  /* 0x0000000000017941 */ /* 0x000fea0003800200 */
.L_x_29:
[----:B------:R-:W-:Y:S01]  /*09d0*/  ISETP.GT.U32.AND P1, PT, R0, 0x4, PT ;  /* 0x000000040000780c */ /* 0x000fe20003f24070 */
[----:B------:R-:W-:Y:S03]  /*09e0*/  BSSY.RECONVERGENT B1, `(.L_x_32) ;  /* 0x0000031000017945 */ /* 0x000fe60003800200 */
[----:B------:R-:W-:-:S13]  /*09f0*/  ISETP.GT.AND.EX P1, PT, R8, RZ, PT, P1 ;  /* 0x000000ff0800720c */ /* 0x000fda0003f24310 */
[----:B------:R-:W-:Y:S05]  /*0a00*/  @!P1 BRA `(.L_x_33) ;  /* 0x0000000000b89947 */ /* 0x000fea0003800000 */
        /* <DEDUP_REMOVED lines=19> */
[----:B------:R-:W-:Y:S04]  /*0b40*/  STG.E desc[UR4][R4.64+0x8], R9 ;  /* 0x0000080904007986 */ /* 0x000fe8000c101904 */
[----:B------:R-:W4:Y:S04]  /*0b50*/  LDG.E R10, desc[UR4][R2.64+0xc] ;  /* 0x00000c04020a7981 */ /* 0x000f28000c1e1900 */
[----:B-1----:R-:W4:Y:S02]  /*0b60*/  LDG.E R11, desc[UR4][R6.64+0xc] ;  /* 0x00000c04060b7981 */ /* 0x002f24000c1e1900 */
[----:B----4-:R-:W-:-:S05]  /*0b70*/  IMAD.IADD R11, R10, 0x1, R11 ;  /* 0x000000010a0b7824 */ /* 0x010fca00078e020b */
[----:B------:R0:W-:Y:S04]  /*0b80*/  STG.E desc[UR4][R4.64+0xc], R11 ;  /* 0x00000c0b04007986 */ /* 0x0001e8000c101904 */
[----:B------:R-:W4:Y:S04]  /*0b90*/  LDG.E R10, desc[UR4][R2.64+0x10] ;  /* 0x00001004020a7981 */ /* 0x000f28000c1e1900 */
[----:B--2---:R-:W4:Y:S02]  /*0ba0*/  LDG.E R13, desc[UR4][R6.64+0x10] ;  /* 0x00001004060d7981 */ /* 0x004f24000c1e1900 */
[----:B----4-:R-:W-:-:S05]  /*0bb0*/  IMAD.IADD R13, R10, 0x1, R13 ;  /* 0x000000010a0d7824 */ /* 0x010fca00078e020d */
[----:B------:R-:W-:Y:S04]  /*0bc0*/  STG.E desc[UR4][R4.64+0x10], R13 ;  /* 0x0000100d04007986 */ /* 0x000fe8000c101904 */
[----:B------:R1:W2:Y:S04]  /*0bd0*/  LDG.E R10, desc[UR4][R2.64+0x14] ;  /* 0x00001404020a7981 */ /* 0x0002a8000c1e1900 */
[----:B---3--:R3:W2:Y:S01]  /*0be0*/  LDG.E R15, desc[UR4][R6.64+0x14] ;  /* 0x00001404060f7981 */ /* 0x0086a2000c1e1900 */
[----:B0-----:R-:W-:Y:S02]  /*0bf0*/  IADD3 R11, P3, PT, R6, 0x20, RZ ;  /* 0x00000020060b7810 */ /* 0x001fe40007f7e0ff */
[----:B------:R-:W-:-:S02]  /*0c00*/  IADD3 R9, P4, PT, R4, 0x20, RZ ;  /* 0x0000002004097810 */ /* 0x000fc40007f9e0ff */
[----:B------:R-:W-:Y:S01]  /*0c10*/  IADD3 R14, P2, PT, R2, 0x20, RZ ;  /* 0x00000020020e7810 */ /* 0x000fe20007f5e0ff */
[----:B------:R-:W-:Y:S01]  /*0c20*/  IMAD.X R12, RZ, RZ, R7, P3 ;  /* 0x000000ffff0c7224 */ /* 0x000fe200018e0607 */
[----:B------:R-:W-:Y:S02]  /*0c30*/  IADD3 R0, P1, PT, R0, -0x8, RZ ;  /* 0xfffffff800007810 */ /* 0x000fe40007f3e0ff */
[----:B------:R-:W-:Y:S01]  /*0c40*/  PLOP3.LUT P0, PT, PT, PT, PT, 0x8, 0x80 ;  /* 0x000000000080781c */ /* 0x000fe20003f0e170 */
[----:B-1----:R-:W-:Y:S01]  /*0c50*/  IMAD.X R3, RZ, RZ, R3, P2 ;  /* 0x000000ffff037224 */ /* 0x002fe200010e0603 */
[----:B------:R-:W-:Y:S01]  /*0c60*/  IADD3.X R8, PT, PT, R8, -0x1, RZ, P1, !PT ;  /* 0xffffffff08087810 */ /* 0x000fe20000ffe4ff */
[----:B------:R-:W-:Y:S02]  /*0c70*/  IMAD.MOV.U32 R2, RZ, RZ, R14 ;  /* 0x000000ffff027224 */ /* 0x000fe400078e000e */
[----:B---3--:R-:W-:Y:S02]  /*0c80*/  IMAD.MOV.U32 R6, RZ, RZ, R11 ;  /* 0x000000ffff067224 */ /* 0x008fe400078e000b */
[----:B------:R-:W-:-:S02]  /*0c90*/  IMAD.MOV.U32 R7, RZ, RZ, R12 ;  /* 0x000000ffff077224 */ /* 0x000fc400078e000c */
[----:B--2---:R-:W-:Y:S02]  /*0ca0*/  IMAD.IADD R15, R10, 0x1, R15 ;  /* 0x000000010a0f7824 */ /* 0x004fe400078e020f */
[----:B------:R-:W-:-:S03]  /*0cb0*/  IMAD.X R10, RZ, RZ, R5, P4 ;  /* 0x000000ffff0a7224 */ /* 0x000fc600020e0605 */
[----:B------:R0:W-:Y:S02]  /*0cc0*/  STG.E desc[UR4][R4.64+0x14], R15 ;  /* 0x0000140f04007986 */ /* 0x0001e4000c101904 */
[----:B0-----:R-:W-:Y:S02]  /*0cd0*/  IMAD.MOV.U32 R4, RZ, RZ, R9 ;  /* 0x000000ffff047224 */ /* 0x001fe400078e0009 */
[----:B------:R-:W-:-:S07]  /*0ce0*/  IMAD.MOV.U32 R5, RZ, RZ, R10 ;  /* 0x000000ffff057224 */ /* 0x000fce00078e000a */
.L_x_33:
[----:B------:R-:W-:Y:S05]  /*0cf0*/  BSYNC.RECONVERGENT B1 ;  /* 0x0000000000017941 */ /* 0x000fea0003800200 */
.L_x_32:
[----:B------:R-:W-:-:S04]  /*0d00*/  ISETP.NE.U32.AND P1, PT, R0, RZ, PT ;  /* 0x000000ff0000720c */ /* 0x000fc80003f25070 */
[----:B------:R-:W-:-:S13]  /*0d10*/  ISETP.NE.OR.EX P0, PT, R8, RZ, P0, P1 ;  /* 0x000000ff0800720c */ /* 0x000fda0000705710 */
[----:B------:R-:W-:Y:S05]  /*0d20*/  @!P0 EXIT ;  /* 0x000000000000894d */ /* 0x000fea0003800000 */
.L_x_28:
[----:B------:R-:W-:Y:S05]  /*0d30*/  BSYNC.RECONVERGENT B0 ;  /* 0x0000000000007941 */ /* 0x000fea0003800200 */
.L_x_27:
[----:B------:R-:W2:Y:S04]  /*0d40*/  LDG.E R9, desc[UR4][R2.64+-0x8] ;  /* 0xfffff80402097981 */ /* 0x000ea8000c1e1900 */
[----:B------:R-:W2:Y:S02]  /*0d50*/  LDG.E R10, desc[UR4][R6.64+-0x8] ;  /* 0xfffff804060a7981 */ /* 0x000ea4000c1e1900 */
[----:B--2---:R-:W-:-:S05]  /*0d60*/  IMAD.IADD R9, R9, 0x1, R10 ;  /* 0x0000000109097824 */ /* 0x004fca00078e020a */
[----:B------:R0:W-:Y:S04]  /*0d70*/  STG.E desc[UR4][R4.64+-0x8], R9 ;  /* 0xfffff80904007986 */ /* 0x0001e8000c101904 */
[----:B------:R-:W2:Y:S04]  /*0d80*/  LDG.E R10, desc[UR4][R2.64+-0x4] ;  /* 0xfffffc04020a7981 */ /* 0x000ea8000c1e1900 */
[----:B------:R-:W2:Y:S02]  /*0d90*/  LDG.E R11, desc[UR4][R6.64+-0x4] ;  /* 0xfffffc04060b7981 */ /* 0x000ea4000c1e1900 */
[----:B--2---:R-:W-:-:S05]  /*0da0*/  IMAD.IADD R11, R10, 0x1, R11 ;  /* 0x000000010a0b7824 */ /* 0x004fca00078e020b */
[----:B------:R-:W-:Y:S04]  /*0db0*/  STG.E desc[UR4][R4.64+-0x4], R11 ;  /* 0xfffffc0b04007986 */ /* 0x000fe8000c101904 */
[----:B------:R-:W2:Y:S04]  /*0dc0*/  LDG.E R10, desc[UR4][R2.64] ;  /* 0x00000004020a7981 */ /* 0x000ea8000c1e1900 */
[----:B------:R-:W2:Y:S01]  /*0dd0*/  LDG.E R13, desc[UR4][R6.64] ;  /* 0x00000004060d7981 */ /* 0x000ea2000c1e1900 */
[----:B------:R-:W-:-:S04]  /*0de0*/  IADD3 R0, P0, PT, R0, -0x4, RZ ;  /* 0xfffffffc00007810 */ /* 0x000fc80007f1e0ff */
[----:B------:R-:W-:Y:S02]  /*0df0*/  IADD3.X R8, PT, PT, R8, -0x1, RZ, P0, !PT ;  /* 0xffffffff08087810 */ /* 0x000fe400007fe4ff */
[----:B------:R-:W-:Y:S01]  /*0e00*/  ISETP.NE.U32.AND P0, PT, R0, RZ, PT ;  /* 0x000000ff0000720c */ /* 0x000fe20003f05070 */
[----:B--2---:R-:W-:-:S05]  /*0e10*/  IMAD.IADD R13, R10, 0x1, R13 ;  /* 0x000000010a0d7824 */ /* 0x004fca00078e020d */
[----:B------:R-:W-:Y:S04]  /*0e20*/  STG.E desc[UR4][R4.64], R13 ;  /* 0x0000000d04007986 */ /* 0x000fe8000c101904 */
[----:B------:R1:W2:Y:S04]  /*0e30*/  LDG.E R10, desc[UR4][R2.64+0x4] ;  /* 0x00000404020a7981 */ /* 0x0002a8000c1e1900 */
[----:B------:R3:W2:Y:S01]  /*0e40*/  LDG.E R15, desc[UR4][R6.64+0x4] ;  /* 0x00000404060f7981 */ /* 0x0006a2000c1e1900 */
[----:B------:R-:W-:Y:S02]  /*0e50*/  ISETP.NE.AND.EX P0, PT, R8, RZ, PT, P0 ;  /* 0x000000ff0800720c */ /* 0x000fe40003f05300 */
        /* <DEDUP_REMOVED lines=11> */
[----:B------:R-:W-:Y:S05]  /*0f10*/  EXIT ;  /* 0x000000000000794d */ /* 0x000fea0003800000 */
.L_x_34:
        /* <DEDUP_REMOVED lines=14> */
.L_x_42:


//--------------------- .text._Z7cleanupmPi       --------------------------
	.section	.text._Z7cleanupmPi,"ax",@progbits
	.align	128
        .global         _Z7cleanupmPi
        .type           _Z7cleanupmPi,@function
        .size           _Z7cleanupmPi,(.L_x_43 - _Z7cleanupmPi)
        .other          _Z7cleanupmPi,@"STO_CUDA_ENTRY STV_DEFAULT"
_Z7cleanupmPi:
.text._Z7cleanupmPi:
        /* <DEDUP_REMOVED lines=13> */
[----:B------:R-:W1:Y:S05]  /*00d0*/  LDCU.64 UR8, c[0x0][0x388] ;  /* 0x00007100ff0877ac */ /* 0x000e6a0008000a00 */
.L_x_35:
[----:B-1----:R-:W-:-:S04]  /*00e0*/  LEA R2, P0, R0, UR8, 0x2 ;  /* 0x0000000800027c11 */ /* 0x002fc8000f8010ff */
[----:B------:R-:W-:Y:S02]  /*00f0*/  LEA.HI.X R3, R0, UR9, R5, 0x2, P0 ;  /* 0x0000000900037c11 */ /* 0x000fe400080f1405 */
[----:B------:R-:W-:-:S03]  /*0100*/  IADD3 R0, P0, PT, R4, R0, RZ ;  /* 0x0000000004007210 */ /* 0x000fc60007f1e0ff */
[----:B0-----:R2:W-:Y:S02]  /*0110*/  STG.E desc[UR4][R2.64], RZ ;  /* 0x000000ff02007986 */ /* 0x0015e4000c101904 */
[----:B------:R-:W-:Y:S01]  /*0120*/  IMAD.X R5, RZ, RZ, R5, P0 ;  /* 0x000000ffff057224 */ /* 0x000fe200000e0605 */
[----:B------:R-:W-:-:S04]  /*0130*/  ISETP.GE.U32.AND P0, PT, R0, UR6, PT ;  /* 0x0000000600007c0c */ /* 0x000fc8000bf06070 */
[----:B------:R-:W-:-:S13]  /*0140*/  ISETP.GE.U32.AND.EX P0, PT, R5, UR7, PT, P0 ;  /* 0x0000000705007c0c */ /* 0x000fda000bf06100 */
[----:B--2---:R-:W-:Y:S05]  /*0150*/  @!P0 BRA `(.L_x_35) ;  /* 0xfffffffc00e08947 */ /* 0x004fea000383ffff */
[----:B------:R-:W-:Y:S05]  /*0160*/  EXIT ;  /* 0x000000000000794d */ /* 0x000fea0003800000 */
.L_x_36:
        /* <DEDUP_REMOVED lines=9> */
.L_x_43:


//--------------------- .nv.shared._Z26vectorsum_shared_reductionmPiS_ --------------------------
	.section	.nv.shared._Z26vectorsum_shared_reductionmPiS_,"aw",@nobits
	.sectionflags	@""
	.align	16
	.zero		1024


//--------------------- .nv.shared.reserved.0     --------------------------
	.section	.nv.shared.reserved.0,"aw",@nobits
	.weak		__nv_reservedSMEM_offset_0_alias
	.size		__nv_reservedSMEM_offset_0_alias, 0, 64
	.other		__nv_reservedSMEM_offset_0_alias,@"STO_CUDA_RESERVED_SHARED STV_DEFAULT"
__nv_reservedSMEM_offset_0_alias:
	.zero		0
	.zero		64


//--------------------- .nv.shared._Z27vectorsum_partial_reductionmPiS_ --------------------------
	.section	.nv.shared._Z27vectorsum_partial_reductionmPiS_,"aw",@nobits
	.sectionflags	@""
	.align	16
	.zero		1024


//--------------------- .nv.shared._Z28vectorsum_without_divergencemPiS_S_ --------------------------
	.section	.nv.shared._Z28vectorsum_without_divergencemPiS_S_,"aw",@nobits
	.sectionflags	@""
	.align	16
	.zero		1024


//--------------------- .nv.shared._Z19vectorsum_divergentmPiS_S_ --------------------------
	.section	.nv.shared._Z19vectorsum_divergentmPiS_S_,"aw",@nobits
	.sectionflags	@""
	.align	16
	.zero		1024


//--------------------- .nv.shared._Z19vectorsum_coalescedmPiS_S_ --------------------------
	.section	.nv.shared._Z19vectorsum_coalescedmPiS_S_,"aw",@nobits
	.sectionflags	@""
	.align	16
	.zero		1024


//--------------------- .nv.shared._Z22vectorsum_noncoalescedmPiS_S_ --------------------------
	.section	.nv.shared._Z22vectorsum_noncoalescedmPiS_S_,"aw",@nobits
	.sectionflags	@""
	.align	16
	.zero		1024


//--------------------- .nv.shared._Z7cleanupmPi  --------------------------
	.section	.nv.shared._Z7cleanupmPi,"aw",@nobits
	.sectionflags	@""
	.align	16
	.zero		1024


//--------------------- .nv.constant0._Z26vectorsum_shared_reductionmPiS_ --------------------------
	.section	.nv.constant0._Z26vectorsum_shared_reductionmPiS_,"a",@progbits
	.sectionflags	@""
	.align	4
.nv.constant0._Z26vectorsum_shared_reductionmPiS_:
	.zero		920


//--------------------- .nv.constant0._Z27vectorsum_partial_reductionmPiS_ --------------------------
	.section	.nv.constant0._Z27vectorsum_partial_reductionmPiS_,"a",@progbits
	.sectionflags	@""
	.align	4
.nv.constant0._Z27vectorsum_partial_reductionmPiS_:
	.zero		920


//--------------------- .nv.constant0._Z28vectorsum_without_divergencemPiS_S_ --------------------------
	.section	.nv.constant0._Z28vectorsum_without_divergencemPiS_S_,"a",@progbits
	.sectionflags	@""
	.align	4
.nv.constant0._Z28vectorsum_without_divergencemPiS_S_:
	.zero		928


//--------------------- .nv.constant0._Z19vectorsum_divergentmPiS_S_ --------------------------
	.section	.nv.constant0._Z19vectorsum_divergentmPiS_S_,"a",@progbits
	.sectionflags	@""
	.align	4
.nv.constant0._Z19vectorsum_divergentmPiS_S_:
	.zero		928


//--------------------- .nv.constant0._Z19vectorsum_coalescedmPiS_S_ --------------------------
	.section	.nv.constant0._Z19vectorsum_coalescedmPiS_S_,"a",@progbits
	.sectionflags	@""
	.align	4
.nv.constant0._Z19vectorsum_coalescedmPiS_S_:
	.zero		928


//--------------------- .nv.constant0._Z22vectorsum_noncoalescedmPiS_S_ --------------------------
	.section	.nv.constant0._Z22vectorsum_noncoalescedmPiS_S_,"a",@progbits
	.sectionflags	@""
	.align	4
.nv.constant0._Z22vectorsum_noncoalescedmPiS_S_:
	.zero		928


//--------------------- .nv.constant0._Z7cleanupmPi --------------------------
	.section	.nv.constant0._Z7cleanupmPi,"a",@progbits
	.sectionflags	@""
	.align	4
.nv.constant0._Z7cleanupmPi:
	.zero		912


//--------------------- SYMBOLS --------------------------

	.type		.nv.reservedSmem.offset0,@object
	.size		.nv.reservedSmem.offset0,0x4
	.type		.nv.reservedSmem.cap,@object
	.size		.nv.reservedSmem.cap,0x4
